//
// Generated by NVIDIA NVVM Compiler
//
// Compiler Build ID: CL-36424714
// Cuda compilation tools, release 13.0, V13.0.88
// Based on NVVM 20.0.0
//

.version 9.0
.target sm_100
.address_size 64

	// .globl	_ZN3cub18CUB_300001_SM_10006detail11EmptyKernelIvEEvv
// _ZZN3cub18CUB_300001_SM_10006detail10radix_sort31DeviceRadixSortSingleTileKernelINS1_5radix10policy_hubIi1PjE10Policy1000ELNS0_9SortOrderE0EiS6_jNS1_21identity_decomposer_tEEEvPKT1_PSB_PKT2_PSF_T3_iiT4_E12temp_storage has been demoted
// _ZZN3cub18CUB_300001_SM_10006detail10radix_sort30DeviceRadixSortHistogramKernelINS1_5radix10policy_hubIi1PjE10Policy1000ELNS0_9SortOrderE0EijNS1_21identity_decomposer_tEEEvPT2_PKT1_SB_iiT3_E12temp_storage has been demoted
// _ZZN3cub18CUB_300001_SM_10006detail10radix_sort33DeviceRadixSortExclusiveSumKernelINS1_5radix10policy_hubIi1PjE10Policy1000EjEEvPT0_E12temp_storage has been demoted
// _ZZN3cub18CUB_300001_SM_10006detail10radix_sort29DeviceRadixSortOnesweepKernelINS1_5radix10policy_hubIi1PjE10Policy1000ELNS0_9SortOrderE0EiS6_jiiNS1_21identity_decomposer_tEEEvPT5_SC_PT3_PKSD_PT1_PKSH_PT2_PKSL_T4_iiT6_E1s has been demoted
.global .align 1 .b8 _ZN30_INTERNAL_41313a09_4_k_cu_main4cuda3std3__45__cpo5beginE[1];
.global .align 1 .b8 _ZN30_INTERNAL_41313a09_4_k_cu_main4cuda3std3__45__cpo3endE[1];
.global .align 1 .b8 _ZN30_INTERNAL_41313a09_4_k_cu_main4cuda3std3__45__cpo6cbeginE[1];
.global .align 1 .b8 _ZN30_INTERNAL_41313a09_4_k_cu_main4cuda3std3__45__cpo4cendE[1];
.global .align 1 .b8 _ZN30_INTERNAL_41313a09_4_k_cu_main4cuda3std3__45__cpo6rbeginE[1];
.global .align 1 .b8 _ZN30_INTERNAL_41313a09_4_k_cu_main4cuda3std3__45__cpo4rendE[1];
.global .align 1 .b8 _ZN30_INTERNAL_41313a09_4_k_cu_main4cuda3std3__45__cpo7crbeginE[1];
.global .align 1 .b8 _ZN30_INTERNAL_41313a09_4_k_cu_main4cuda3std3__45__cpo5crendE[1];
.global .align 1 .b8 _ZN30_INTERNAL_41313a09_4_k_cu_main4cuda3std3__432_GLOBAL__N__41313a09_4_k_cu_main6ignoreE[1];
.global .align 1 .b8 _ZN30_INTERNAL_41313a09_4_k_cu_main4cuda3std3__419piecewise_constructE[1];
.global .align 1 .b8 _ZN30_INTERNAL_41313a09_4_k_cu_main4cuda3std3__48in_placeE[1];
.global .align 1 .b8 _ZN30_INTERNAL_41313a09_4_k_cu_main4cuda3std3__420unreachable_sentinelE[1];
.global .align 1 .b8 _ZN30_INTERNAL_41313a09_4_k_cu_main4cuda3std3__47nulloptE[1];
.global .align 1 .b8 _ZN30_INTERNAL_41313a09_4_k_cu_main4cuda3std6ranges3__45__cpo4swapE[1];
.global .align 1 .b8 _ZN30_INTERNAL_41313a09_4_k_cu_main4cuda3std6ranges3__45__cpo9iter_moveE[1];
.global .align 1 .b8 _ZN30_INTERNAL_41313a09_4_k_cu_main4cuda3std6ranges3__45__cpo5beginE[1];
.global .align 1 .b8 _ZN30_INTERNAL_41313a09_4_k_cu_main4cuda3std6ranges3__45__cpo3endE[1];
.global .align 1 .b8 _ZN30_INTERNAL_41313a09_4_k_cu_main4cuda3std6ranges3__45__cpo6cbeginE[1];
.global .align 1 .b8 _ZN30_INTERNAL_41313a09_4_k_cu_main4cuda3std6ranges3__45__cpo4cendE[1];
.global .align 1 .b8 _ZN30_INTERNAL_41313a09_4_k_cu_main4cuda3std6ranges3__45__cpo7advanceE[1];
.global .align 1 .b8 _ZN30_INTERNAL_41313a09_4_k_cu_main4cuda3std6ranges3__45__cpo9iter_swapE[1];
.global .align 1 .b8 _ZN30_INTERNAL_41313a09_4_k_cu_main4cuda3std6ranges3__45__cpo4nextE[1];
.global .align 1 .b8 _ZN30_INTERNAL_41313a09_4_k_cu_main4cuda3std6ranges3__45__cpo4prevE[1];
.global .align 1 .b8 _ZN30_INTERNAL_41313a09_4_k_cu_main4cuda3std6ranges3__45__cpo4dataE[1];
.global .align 1 .b8 _ZN30_INTERNAL_41313a09_4_k_cu_main4cuda3std6ranges3__45__cpo5cdataE[1];
.global .align 1 .b8 _ZN30_INTERNAL_41313a09_4_k_cu_main4cuda3std6ranges3__45__cpo4sizeE[1];
.global .align 1 .b8 _ZN30_INTERNAL_41313a09_4_k_cu_main4cuda3std6ranges3__45__cpo5ssizeE[1];
.global .align 1 .b8 _ZN30_INTERNAL_41313a09_4_k_cu_main4cuda3std6ranges3__45__cpo8distanceE[1];
.global .align 1 .b8 _ZN30_INTERNAL_41313a09_4_k_cu_main6thrust24THRUST_300001_SM_1000_NS6system6detail10sequential3seqE[1];

.visible .entry _ZN3cub18CUB_300001_SM_10006detail11EmptyKernelIvEEvv()
{


	ret;

}
	// .globl	_ZN3cub18CUB_300001_SM_10006detail10radix_sort31DeviceRadixSortSingleTileKernelINS1_5radix10policy_hubIi1PjE10Policy1000ELNS0_9SortOrderE0EiS6_jNS1_21identity_decomposer_tEEEvPKT1_PSB_PKT2_PSF_T3_iiT4_
.visible .entry _ZN3cub18CUB_300001_SM_10006detail10radix_sort31DeviceRadixSortSingleTileKernelINS1_5radix10policy_hubIi1PjE10Policy1000ELNS0_9SortOrderE0EiS6_jNS1_21identity_decomposer_tEEEvPKT1_PSB_PKT2_PSF_T3_iiT4_(
	.param .u64 .ptr .align 1 _ZN3cub18CUB_300001_SM_10006detail10radix_sort31DeviceRadixSortSingleTileKernelINS1_5radix10policy_hubIi1PjE10Policy1000ELNS0_9SortOrderE0EiS6_jNS1_21identity_decomposer_tEEEvPKT1_PSB_PKT2_PSF_T3_iiT4__param_0,
	.param .u64 .ptr .align 1 _ZN3cub18CUB_300001_SM_10006detail10radix_sort31DeviceRadixSortSingleTileKernelINS1_5radix10policy_hubIi1PjE10Policy1000ELNS0_9SortOrderE0EiS6_jNS1_21identity_decomposer_tEEEvPKT1_PSB_PKT2_PSF_T3_iiT4__param_1,
	.param .u64 .ptr .align 1 _ZN3cub18CUB_300001_SM_10006detail10radix_sort31DeviceRadixSortSingleTileKernelINS1_5radix10policy_hubIi1PjE10Policy1000ELNS0_9SortOrderE0EiS6_jNS1_21identity_decomposer_tEEEvPKT1_PSB_PKT2_PSF_T3_iiT4__param_2,
	.param .u64 .ptr .align 1 _ZN3cub18CUB_300001_SM_10006detail10radix_sort31DeviceRadixSortSingleTileKernelINS1_5radix10policy_hubIi1PjE10Policy1000ELNS0_9SortOrderE0EiS6_jNS1_21identity_decomposer_tEEEvPKT1_PSB_PKT2_PSF_T3_iiT4__param_3,
	.param .u32 _ZN3cub18CUB_300001_SM_10006detail10radix_sort31DeviceRadixSortSingleTileKernelINS1_5radix10policy_hubIi1PjE10Policy1000ELNS0_9SortOrderE0EiS6_jNS1_21identity_decomposer_tEEEvPKT1_PSB_PKT2_PSF_T3_iiT4__param_4,
	.param .u32 _ZN3cub18CUB_300001_SM_10006detail10radix_sort31DeviceRadixSortSingleTileKernelINS1_5radix10policy_hubIi1PjE10Policy1000ELNS0_9SortOrderE0EiS6_jNS1_21identity_decomposer_tEEEvPKT1_PSB_PKT2_PSF_T3_iiT4__param_5,
	.param .u32 _ZN3cub18CUB_300001_SM_10006detail10radix_sort31DeviceRadixSortSingleTileKernelINS1_5radix10policy_hubIi1PjE10Policy1000ELNS0_9SortOrderE0EiS6_jNS1_21identity_decomposer_tEEEvPKT1_PSB_PKT2_PSF_T3_iiT4__param_6,
	.param .align 1 .b8 _ZN3cub18CUB_300001_SM_10006detail10radix_sort31DeviceRadixSortSingleTileKernelINS1_5radix10policy_hubIi1PjE10Policy1000ELNS0_9SortOrderE0EiS6_jNS1_21identity_decomposer_tEEEvPKT1_PSB_PKT2_PSF_T3_iiT4__param_7[1]
)
.maxntid 256
.minnctapersm 1
{
	.reg .pred 	%p<18>;
	.reg .b16 	%rs<3>;
	.reg .b32 	%r<239>;
	.reg .b64 	%rd<17>;
	.reg .b64 	%fd<44>;
	// demoted variable
	.shared .align 16 .b8 _ZZN3cub18CUB_300001_SM_10006detail10radix_sort31DeviceRadixSortSingleTileKernelINS1_5radix10policy_hubIi1PjE10Policy1000ELNS0_9SortOrderE0EiS6_jNS1_21identity_decomposer_tEEEvPKT1_PSB_PKT2_PSF_T3_iiT4_E12temp_storage[33856];
	ld.param.u64 	%rd1, [_ZN3cub18CUB_300001_SM_10006detail10radix_sort31DeviceRadixSortSingleTileKernelINS1_5radix10policy_hubIi1PjE10Policy1000ELNS0_9SortOrderE0EiS6_jNS1_21identity_decomposer_tEEEvPKT1_PSB_PKT2_PSF_T3_iiT4__param_0];
	ld.param.u64 	%rd2, [_ZN3cub18CUB_300001_SM_10006detail10radix_sort31DeviceRadixSortSingleTileKernelINS1_5radix10policy_hubIi1PjE10Policy1000ELNS0_9SortOrderE0EiS6_jNS1_21identity_decomposer_tEEEvPKT1_PSB_PKT2_PSF_T3_iiT4__param_1];
	ld.param.u64 	%rd3, [_ZN3cub18CUB_300001_SM_10006detail10radix_sort31DeviceRadixSortSingleTileKernelINS1_5radix10policy_hubIi1PjE10Policy1000ELNS0_9SortOrderE0EiS6_jNS1_21identity_decomposer_tEEEvPKT1_PSB_PKT2_PSF_T3_iiT4__param_2];
	ld.param.u64 	%rd4, [_ZN3cub18CUB_300001_SM_10006detail10radix_sort31DeviceRadixSortSingleTileKernelINS1_5radix10policy_hubIi1PjE10Policy1000ELNS0_9SortOrderE0EiS6_jNS1_21identity_decomposer_tEEEvPKT1_PSB_PKT2_PSF_T3_iiT4__param_3];
	ld.param.u32 	%r70, [_ZN3cub18CUB_300001_SM_10006detail10radix_sort31DeviceRadixSortSingleTileKernelINS1_5radix10policy_hubIi1PjE10Policy1000ELNS0_9SortOrderE0EiS6_jNS1_21identity_decomposer_tEEEvPKT1_PSB_PKT2_PSF_T3_iiT4__param_4];
	ld.param.u32 	%r71, [_ZN3cub18CUB_300001_SM_10006detail10radix_sort31DeviceRadixSortSingleTileKernelINS1_5radix10policy_hubIi1PjE10Policy1000ELNS0_9SortOrderE0EiS6_jNS1_21identity_decomposer_tEEEvPKT1_PSB_PKT2_PSF_T3_iiT4__param_5];
	ld.param.u32 	%r72, [_ZN3cub18CUB_300001_SM_10006detail10radix_sort31DeviceRadixSortSingleTileKernelINS1_5radix10policy_hubIi1PjE10Policy1000ELNS0_9SortOrderE0EiS6_jNS1_21identity_decomposer_tEEEvPKT1_PSB_PKT2_PSF_T3_iiT4__param_6];
	mov.u32 	%r1, %tid.x;
	setp.ge.s32 	%p1, %r1, %r70;
	mov.b32 	%r234, -1;
	@%p1 bra 	$L__BB1_2;
	cvta.to.global.u64 	%rd5, %rd1;
	mul.wide.u32 	%rd6, %r1, 4;
	add.s64 	%rd7, %rd5, %rd6;
	ld.global.u32 	%r74, [%rd7];
	xor.b32  	%r234, %r74, -2147483648;
$L__BB1_2:
	bar.sync 	0;
	shfl.sync.idx.b32	%r4|%p2, %r70, 0, 31, -1;
	setp.ge.s32 	%p3, %r1, %r4;
	mov.b32 	%r236, -100;
	mov.b32 	%r235, -1;
	mov.f64 	%fd38, 0d0000000000000000;
	mov.f64 	%fd39, %fd38;
	mov.f64 	%fd40, %fd38;
	mov.f64 	%fd41, %fd38;
	mov.f64 	%fd42, %fd38;
	mov.f64 	%fd43, %fd38;
	@%p3 bra 	$L__BB1_4;
	cvta.to.global.u64 	%rd8, %rd3;
	mul.wide.u32 	%rd9, %r1, 56;
	add.s64 	%rd10, %rd8, %rd9;
	ld.global.v2.u32 	{%r236, %r235}, [%rd10];
	ld.global.f64 	%fd43, [%rd10+8];
	ld.global.f64 	%fd42, [%rd10+16];
	ld.global.f64 	%fd41, [%rd10+24];
	ld.global.f64 	%fd40, [%rd10+32];
	ld.global.f64 	%fd39, [%rd10+40];
	ld.global.f64 	%fd38, [%rd10+48];
$L__BB1_4:
	bar.sync 	0;
	shr.u32 	%r9, %r1, 5;
	shl.b32 	%r78, %r1, 2;
	mov.u32 	%r79, _ZZN3cub18CUB_300001_SM_10006detail10radix_sort31DeviceRadixSortSingleTileKernelINS1_5radix10policy_hubIi1PjE10Policy1000ELNS0_9SortOrderE0EiS6_jNS1_21identity_decomposer_tEEEvPKT1_PSB_PKT2_PSF_T3_iiT4_E12temp_storage;
	add.s32 	%r10, %r79, %r78;
	mad.lo.s32 	%r11, %r1, 52, %r10;
	shl.b32 	%r80, %r1, 7;
	add.s32 	%r12, %r10, %r80;
	shl.b32 	%r81, %r9, 2;
	add.s32 	%r82, %r79, %r81;
	add.s32 	%r13, %r82, 33792;
	add.s32 	%r233, %r71, 6;
	sub.s32 	%r232, %r72, %r71;
$L__BB1_5:
	add.s32 	%r85, %r233, -6;
	min.s32 	%r88, %r232, 6;
	mov.b32 	%r117, 0;
	st.shared.u32 	[%r10], %r117;
	st.shared.u32 	[%r10+1024], %r117;
	st.shared.u32 	[%r10+2048], %r117;
	st.shared.u32 	[%r10+3072], %r117;
	st.shared.u32 	[%r10+4096], %r117;
	st.shared.u32 	[%r10+5120], %r117;
	st.shared.u32 	[%r10+6144], %r117;
	st.shared.u32 	[%r10+7168], %r117;
	st.shared.u32 	[%r10+8192], %r117;
	st.shared.u32 	[%r10+9216], %r117;
	st.shared.u32 	[%r10+10240], %r117;
	st.shared.u32 	[%r10+11264], %r117;
	st.shared.u32 	[%r10+12288], %r117;
	st.shared.u32 	[%r10+13312], %r117;
	st.shared.u32 	[%r10+14336], %r117;
	st.shared.u32 	[%r10+15360], %r117;
	st.shared.u32 	[%r10+16384], %r117;
	st.shared.u32 	[%r10+17408], %r117;
	st.shared.u32 	[%r10+18432], %r117;
	st.shared.u32 	[%r10+19456], %r117;
	st.shared.u32 	[%r10+20480], %r117;
	st.shared.u32 	[%r10+21504], %r117;
	st.shared.u32 	[%r10+22528], %r117;
	st.shared.u32 	[%r10+23552], %r117;
	st.shared.u32 	[%r10+24576], %r117;
	st.shared.u32 	[%r10+25600], %r117;
	st.shared.u32 	[%r10+26624], %r117;
	st.shared.u32 	[%r10+27648], %r117;
	st.shared.u32 	[%r10+28672], %r117;
	st.shared.u32 	[%r10+29696], %r117;
	st.shared.u32 	[%r10+30720], %r117;
	st.shared.u32 	[%r10+31744], %r117;
	st.shared.u32 	[%r10+32768], %r117;
	// begin inline asm
	shr.b32 %r83, %r234, %r85;
	// end inline asm
	// begin inline asm
	bmsk.clamp.b32 %r86, %r117, %r88;
	// end inline asm
	and.b32  	%r120, %r86, %r83;
	shl.b32 	%r121, %r120, 10;
	and.b32  	%r122, %r121, 31744;
	add.s32 	%r123, %r10, %r122;
	shr.u32 	%r124, %r120, 4;
	and.b32  	%r125, %r124, 268435454;
	add.s32 	%r22, %r123, %r125;
	ld.shared.u16 	%rs1, [%r22];
	add.s16 	%rs2, %rs1, 1;
	st.shared.u16 	[%r22], %rs2;
	bar.sync 	0;
	ld.shared.u32 	%r23, [%r12];
	ld.shared.u32 	%r126, [%r12+4];
	ld.shared.u32 	%r127, [%r12+8];
	ld.shared.u32 	%r128, [%r12+12];
	ld.shared.u32 	%r129, [%r12+16];
	ld.shared.u32 	%r130, [%r12+20];
	ld.shared.u32 	%r131, [%r12+24];
	ld.shared.u32 	%r132, [%r12+28];
	ld.shared.u32 	%r133, [%r12+32];
	ld.shared.u32 	%r134, [%r12+36];
	ld.shared.u32 	%r135, [%r12+40];
	ld.shared.u32 	%r136, [%r12+44];
	ld.shared.u32 	%r137, [%r12+48];
	ld.shared.u32 	%r138, [%r12+52];
	ld.shared.u32 	%r139, [%r12+56];
	ld.shared.u32 	%r140, [%r12+60];
	ld.shared.u32 	%r141, [%r12+64];
	ld.shared.u32 	%r142, [%r12+68];
	ld.shared.u32 	%r143, [%r12+72];
	ld.shared.u32 	%r144, [%r12+76];
	ld.shared.u32 	%r145, [%r12+80];
	ld.shared.u32 	%r146, [%r12+84];
	ld.shared.u32 	%r147, [%r12+88];
	ld.shared.u32 	%r148, [%r12+92];
	ld.shared.u32 	%r149, [%r12+96];
	ld.shared.u32 	%r150, [%r12+100];
	ld.shared.u32 	%r151, [%r12+104];
	ld.shared.u32 	%r152, [%r12+108];
	ld.shared.u32 	%r153, [%r12+112];
	ld.shared.u32 	%r154, [%r12+116];
	ld.shared.u32 	%r155, [%r12+120];
	ld.shared.u32 	%r156, [%r12+124];
	ld.shared.u32 	%r157, [%r12+128];
	add.s32 	%r24, %r126, %r23;
	add.s32 	%r25, %r127, %r24;
	add.s32 	%r26, %r128, %r25;
	add.s32 	%r27, %r129, %r26;
	add.s32 	%r28, %r130, %r27;
	add.s32 	%r29, %r131, %r28;
	add.s32 	%r30, %r132, %r29;
	add.s32 	%r31, %r133, %r30;
	add.s32 	%r32, %r134, %r31;
	add.s32 	%r33, %r135, %r32;
	add.s32 	%r34, %r136, %r33;
	add.s32 	%r35, %r137, %r34;
	add.s32 	%r36, %r138, %r35;
	add.s32 	%r37, %r139, %r36;
	add.s32 	%r38, %r140, %r37;
	add.s32 	%r39, %r141, %r38;
	add.s32 	%r40, %r142, %r39;
	add.s32 	%r41, %r143, %r40;
	add.s32 	%r42, %r144, %r41;
	add.s32 	%r43, %r145, %r42;
	add.s32 	%r44, %r146, %r43;
	add.s32 	%r45, %r147, %r44;
	add.s32 	%r46, %r148, %r45;
	add.s32 	%r47, %r149, %r46;
	add.s32 	%r48, %r150, %r47;
	add.s32 	%r49, %r151, %r48;
	add.s32 	%r50, %r152, %r49;
	add.s32 	%r51, %r153, %r50;
	add.s32 	%r52, %r154, %r51;
	add.s32 	%r53, %r155, %r52;
	add.s32 	%r54, %r156, %r53;
	add.s32 	%r94, %r157, %r54;
	// begin inline asm
	mov.u32 %r89, %laneid;
	// end inline asm
	mov.b32 	%r92, 1;
	mov.b32 	%r119, -1;
	// begin inline asm
	{  .reg .u32 r0;  .reg .pred p;  shfl.sync.up.b32 r0|p, %r94, %r92, %r117, %r119;  @p add.u32 r0, r0, %r94;  mov.u32 %r90, r0;}
	// end inline asm
	mov.b32 	%r98, 2;
	// begin inline asm
	{  .reg .u32 r0;  .reg .pred p;  shfl.sync.up.b32 r0|p, %r90, %r98, %r117, %r119;  @p add.u32 r0, r0, %r90;  mov.u32 %r96, r0;}
	// end inline asm
	mov.b32 	%r104, 4;
	// begin inline asm
	{  .reg .u32 r0;  .reg .pred p;  shfl.sync.up.b32 r0|p, %r96, %r104, %r117, %r119;  @p add.u32 r0, r0, %r96;  mov.u32 %r102, r0;}
	// end inline asm
	mov.b32 	%r110, 8;
	// begin inline asm
	{  .reg .u32 r0;  .reg .pred p;  shfl.sync.up.b32 r0|p, %r102, %r110, %r117, %r119;  @p add.u32 r0, r0, %r102;  mov.u32 %r108, r0;}
	// end inline asm
	mov.b32 	%r116, 16;
	// begin inline asm
	{  .reg .u32 r0;  .reg .pred p;  shfl.sync.up.b32 r0|p, %r108, %r116, %r117, %r119;  @p add.u32 r0, r0, %r108;  mov.u32 %r114, r0;}
	// end inline asm
	setp.ne.s32 	%p4, %r89, 31;
	@%p4 bra 	$L__BB1_7;
	st.shared.u32 	[%r13], %r114;
$L__BB1_7:
	sub.s32 	%r158, %r114, %r94;
	setp.gt.u32 	%p5, %r1, 31;
	setp.eq.s32 	%p6, %r9, 7;
	setp.eq.s32 	%p7, %r9, 6;
	setp.eq.s32 	%p8, %r9, 5;
	setp.eq.s32 	%p9, %r9, 4;
	setp.eq.s32 	%p10, %r9, 3;
	setp.eq.s32 	%p11, %r9, 2;
	setp.eq.s32 	%p12, %r9, 1;
	bar.sync 	0;
	ld.shared.v4.u32 	{%r159, %r160, %r161, %r162}, [_ZZN3cub18CUB_300001_SM_10006detail10radix_sort31DeviceRadixSortSingleTileKernelINS1_5radix10policy_hubIi1PjE10Policy1000ELNS0_9SortOrderE0EiS6_jNS1_21identity_decomposer_tEEEvPKT1_PSB_PKT2_PSF_T3_iiT4_E12temp_storage+33792];
	selp.b32 	%r163, %r159, %r237, %p12;
	add.s32 	%r164, %r160, %r159;
	selp.b32 	%r165, %r164, %r163, %p11;
	add.s32 	%r166, %r164, %r161;
	selp.b32 	%r167, %r166, %r165, %p10;
	add.s32 	%r168, %r166, %r162;
	selp.b32 	%r169, %r168, %r167, %p9;
	ld.shared.v4.u32 	{%r170, %r171, %r172, %r173}, [_ZZN3cub18CUB_300001_SM_10006detail10radix_sort31DeviceRadixSortSingleTileKernelINS1_5radix10policy_hubIi1PjE10Policy1000ELNS0_9SortOrderE0EiS6_jNS1_21identity_decomposer_tEEEvPKT1_PSB_PKT2_PSF_T3_iiT4_E12temp_storage+33808];
	add.s32 	%r174, %r168, %r170;
	selp.b32 	%r175, %r174, %r169, %p8;
	add.s32 	%r176, %r174, %r171;
	selp.b32 	%r177, %r176, %r175, %p7;
	add.s32 	%r178, %r176, %r172;
	selp.b32 	%r237, %r178, %r177, %p6;
	add.s32 	%r59, %r178, %r173;
	setp.ne.s32 	%p13, %r89, 0;
	selp.b32 	%r179, %r158, 0, %p13;
	add.s32 	%r180, %r237, %r179;
	or.pred  	%p14, %p5, %p13;
	selp.b32 	%r238, %r180, %r158, %p5;
	@%p14 bra 	$L__BB1_9;
	shl.b32 	%r238, %r59, 16;
	st.shared.u32 	[_ZZN3cub18CUB_300001_SM_10006detail10radix_sort31DeviceRadixSortSingleTileKernelINS1_5radix10policy_hubIi1PjE10Policy1000ELNS0_9SortOrderE0EiS6_jNS1_21identity_decomposer_tEEEvPKT1_PSB_PKT2_PSF_T3_iiT4_E12temp_storage+33832], %r238;
$L__BB1_9:
	setp.eq.s32 	%p15, %r1, 0;
	bar.sync 	0;
	ld.shared.u32 	%r181, [_ZZN3cub18CUB_300001_SM_10006detail10radix_sort31DeviceRadixSortSingleTileKernelINS1_5radix10policy_hubIi1PjE10Policy1000ELNS0_9SortOrderE0EiS6_jNS1_21identity_decomposer_tEEEvPKT1_PSB_PKT2_PSF_T3_iiT4_E12temp_storage+33832];
	selp.b32 	%r182, 0, %r181, %p15;
	add.s32 	%r183, %r238, %r182;
	add.s32 	%r184, %r23, %r183;
	add.s32 	%r185, %r24, %r183;
	add.s32 	%r186, %r25, %r183;
	add.s32 	%r187, %r26, %r183;
	add.s32 	%r188, %r27, %r183;
	add.s32 	%r189, %r28, %r183;
	add.s32 	%r190, %r29, %r183;
	add.s32 	%r191, %r30, %r183;
	add.s32 	%r192, %r31, %r183;
	add.s32 	%r193, %r32, %r183;
	add.s32 	%r194, %r33, %r183;
	add.s32 	%r195, %r34, %r183;
	add.s32 	%r196, %r35, %r183;
	add.s32 	%r197, %r36, %r183;
	add.s32 	%r198, %r37, %r183;
	add.s32 	%r199, %r38, %r183;
	add.s32 	%r200, %r39, %r183;
	add.s32 	%r201, %r40, %r183;
	add.s32 	%r202, %r41, %r183;
	add.s32 	%r203, %r42, %r183;
	add.s32 	%r204, %r43, %r183;
	add.s32 	%r205, %r44, %r183;
	add.s32 	%r206, %r45, %r183;
	add.s32 	%r207, %r46, %r183;
	add.s32 	%r208, %r47, %r183;
	add.s32 	%r209, %r48, %r183;
	add.s32 	%r210, %r49, %r183;
	add.s32 	%r211, %r50, %r183;
	add.s32 	%r212, %r51, %r183;
	add.s32 	%r213, %r52, %r183;
	add.s32 	%r214, %r53, %r183;
	add.s32 	%r215, %r54, %r183;
	st.shared.u32 	[%r12], %r183;
	st.shared.u32 	[%r12+4], %r184;
	st.shared.u32 	[%r12+8], %r185;
	st.shared.u32 	[%r12+12], %r186;
	st.shared.u32 	[%r12+16], %r187;
	st.shared.u32 	[%r12+20], %r188;
	st.shared.u32 	[%r12+24], %r189;
	st.shared.u32 	[%r12+28], %r190;
	st.shared.u32 	[%r12+32], %r191;
	st.shared.u32 	[%r12+36], %r192;
	st.shared.u32 	[%r12+40], %r193;
	st.shared.u32 	[%r12+44], %r194;
	st.shared.u32 	[%r12+48], %r195;
	st.shared.u32 	[%r12+52], %r196;
	st.shared.u32 	[%r12+56], %r197;
	st.shared.u32 	[%r12+60], %r198;
	st.shared.u32 	[%r12+64], %r199;
	st.shared.u32 	[%r12+68], %r200;
	st.shared.u32 	[%r12+72], %r201;
	st.shared.u32 	[%r12+76], %r202;
	st.shared.u32 	[%r12+80], %r203;
	st.shared.u32 	[%r12+84], %r204;
	st.shared.u32 	[%r12+88], %r205;
	st.shared.u32 	[%r12+92], %r206;
	st.shared.u32 	[%r12+96], %r207;
	st.shared.u32 	[%r12+100], %r208;
	st.shared.u32 	[%r12+104], %r209;
	st.shared.u32 	[%r12+108], %r210;
	st.shared.u32 	[%r12+112], %r211;
	st.shared.u32 	[%r12+116], %r212;
	st.shared.u32 	[%r12+120], %r213;
	st.shared.u32 	[%r12+124], %r214;
	st.shared.u32 	[%r12+128], %r215;
	bar.sync 	0;
	cvt.u32.u16 	%r216, %rs1;
	ld.shared.u16 	%r217, [%r22];
	add.s32 	%r63, %r217, %r216;
	bar.sync 	0;
	setp.lt.s32 	%p16, %r233, %r72;
	@%p16 bra 	$L__BB1_13;
	shl.b32 	%r218, %r63, 2;
	mov.u32 	%r219, _ZZN3cub18CUB_300001_SM_10006detail10radix_sort31DeviceRadixSortSingleTileKernelINS1_5radix10policy_hubIi1PjE10Policy1000ELNS0_9SortOrderE0EiS6_jNS1_21identity_decomposer_tEEEvPKT1_PSB_PKT2_PSF_T3_iiT4_E12temp_storage;
	add.s32 	%r220, %r219, %r218;
	st.shared.u32 	[%r220], %r234;
	bar.sync 	0;
	ld.shared.u32 	%r64, [%r10];
	bar.sync 	0;
	mad.lo.s32 	%r221, %r63, 52, %r220;
	st.shared.v2.u32 	[%r221], {%r236, %r235};
	st.shared.f64 	[%r221+8], %fd43;
	st.shared.f64 	[%r221+16], %fd42;
	st.shared.f64 	[%r221+24], %fd41;
	st.shared.f64 	[%r221+32], %fd40;
	st.shared.f64 	[%r221+40], %fd39;
	st.shared.f64 	[%r221+48], %fd38;
	bar.sync 	0;
	setp.lt.u32 	%p17, %r1, %r4;
	@%p17 bra 	$L__BB1_11;
	bra.uni 	$L__BB1_12;
$L__BB1_11:
	xor.b32  	%r222, %r64, -2147483648;
	ld.shared.f64 	%fd26, [%r11+48];
	ld.shared.f64 	%fd27, [%r11+40];
	ld.shared.f64 	%fd28, [%r11+32];
	ld.shared.f64 	%fd29, [%r11+24];
	ld.shared.f64 	%fd30, [%r11+16];
	ld.shared.f64 	%fd31, [%r11+8];
	ld.shared.v2.u32 	{%r223, %r224}, [%r11];
	cvta.to.global.u64 	%rd11, %rd2;
	mul.wide.u32 	%rd12, %r1, 4;
	add.s64 	%rd13, %rd11, %rd12;
	st.global.u32 	[%rd13], %r222;
	cvta.to.global.u64 	%rd14, %rd4;
	mul.wide.u32 	%rd15, %r1, 56;
	add.s64 	%rd16, %rd14, %rd15;
	st.global.v2.u32 	[%rd16], {%r223, %r224};
	st.global.f64 	[%rd16+8], %fd31;
	st.global.f64 	[%rd16+16], %fd30;
	st.global.f64 	[%rd16+24], %fd29;
	st.global.f64 	[%rd16+32], %fd28;
	st.global.f64 	[%rd16+40], %fd27;
	st.global.f64 	[%rd16+48], %fd26;
$L__BB1_12:
	ret;
$L__BB1_13:
	shl.b32 	%r225, %r63, 2;
	mov.u32 	%r226, _ZZN3cub18CUB_300001_SM_10006detail10radix_sort31DeviceRadixSortSingleTileKernelINS1_5radix10policy_hubIi1PjE10Policy1000ELNS0_9SortOrderE0EiS6_jNS1_21identity_decomposer_tEEEvPKT1_PSB_PKT2_PSF_T3_iiT4_E12temp_storage;
	add.s32 	%r227, %r226, %r225;
	st.shared.u32 	[%r227], %r234;
	bar.sync 	0;
	ld.shared.u32 	%r234, [%r10];
	bar.sync 	0;
	mad.lo.s32 	%r228, %r63, 52, %r227;
	st.shared.v2.u32 	[%r228], {%r236, %r235};
	st.shared.f64 	[%r228+8], %fd43;
	st.shared.f64 	[%r228+16], %fd42;
	st.shared.f64 	[%r228+24], %fd41;
	st.shared.f64 	[%r228+32], %fd40;
	st.shared.f64 	[%r228+40], %fd39;
	st.shared.f64 	[%r228+48], %fd38;
	bar.sync 	0;
	ld.shared.v2.u32 	{%r236, %r235}, [%r11];
	ld.shared.f64 	%fd43, [%r11+8];
	ld.shared.f64 	%fd42, [%r11+16];
	ld.shared.f64 	%fd41, [%r11+24];
	ld.shared.f64 	%fd40, [%r11+32];
	ld.shared.f64 	%fd39, [%r11+40];
	ld.shared.f64 	%fd38, [%r11+48];
	bar.sync 	0;
	add.s32 	%r233, %r233, 6;
	add.s32 	%r232, %r232, -6;
	bra.uni 	$L__BB1_5;

}
	// .globl	_ZN3cub18CUB_300001_SM_10006detail10radix_sort30DeviceRadixSortHistogramKernelINS1_5radix10policy_hubIi1PjE10Policy1000ELNS0_9SortOrderE0EijNS1_21identity_decomposer_tEEEvPT2_PKT1_SB_iiT3_
.visible .entry _ZN3cub18CUB_300001_SM_10006detail10radix_sort30DeviceRadixSortHistogramKernelINS1_5radix10policy_hubIi1PjE10Policy1000ELNS0_9SortOrderE0EijNS1_21identity_decomposer_tEEEvPT2_PKT1_SB_iiT3_(
	.param .u64 .ptr .align 1 _ZN3cub18CUB_300001_SM_10006detail10radix_sort30DeviceRadixSortHistogramKernelINS1_5radix10policy_hubIi1PjE10Policy1000ELNS0_9SortOrderE0EijNS1_21identity_decomposer_tEEEvPT2_PKT1_SB_iiT3__param_0,
	.param .u64 .ptr .align 1 _ZN3cub18CUB_300001_SM_10006detail10radix_sort30DeviceRadixSortHistogramKernelINS1_5radix10policy_hubIi1PjE10Policy1000ELNS0_9SortOrderE0EijNS1_21identity_decomposer_tEEEvPT2_PKT1_SB_iiT3__param_1,
	.param .u32 _ZN3cub18CUB_300001_SM_10006detail10radix_sort30DeviceRadixSortHistogramKernelINS1_5radix10policy_hubIi1PjE10Policy1000ELNS0_9SortOrderE0EijNS1_21identity_decomposer_tEEEvPT2_PKT1_SB_iiT3__param_2,
	.param .u32 _ZN3cub18CUB_300001_SM_10006detail10radix_sort30DeviceRadixSortHistogramKernelINS1_5radix10policy_hubIi1PjE10Policy1000ELNS0_9SortOrderE0EijNS1_21identity_decomposer_tEEEvPT2_PKT1_SB_iiT3__param_3,
	.param .u32 _ZN3cub18CUB_300001_SM_10006detail10radix_sort30DeviceRadixSortHistogramKernelINS1_5radix10policy_hubIi1PjE10Policy1000ELNS0_9SortOrderE0EijNS1_21identity_decomposer_tEEEvPT2_PKT1_SB_iiT3__param_4,
	.param .align 1 .b8 _ZN3cub18CUB_300001_SM_10006detail10radix_sort30DeviceRadixSortHistogramKernelINS1_5radix10policy_hubIi1PjE10Policy1000ELNS0_9SortOrderE0EijNS1_21identity_decomposer_tEEEvPT2_PKT1_SB_iiT3__param_5[1]
)
.maxntid 128
{
	.reg .pred 	%p<91>;
	.reg .b32 	%r<502>;
	.reg .b64 	%rd<57>;
	// demoted variable
	.shared .align 4 .b8 _ZZN3cub18CUB_300001_SM_10006detail10radix_sort30DeviceRadixSortHistogramKernelINS1_5radix10policy_hubIi1PjE10Policy1000ELNS0_9SortOrderE0EijNS1_21identity_decomposer_tEEEvPT2_PKT1_SB_iiT3_E12temp_storage[4096];
	ld.param.u64 	%rd5, [_ZN3cub18CUB_300001_SM_10006detail10radix_sort30DeviceRadixSortHistogramKernelINS1_5radix10policy_hubIi1PjE10Policy1000ELNS0_9SortOrderE0EijNS1_21identity_decomposer_tEEEvPT2_PKT1_SB_iiT3__param_0];
	ld.param.u64 	%rd6, [_ZN3cub18CUB_300001_SM_10006detail10radix_sort30DeviceRadixSortHistogramKernelINS1_5radix10policy_hubIi1PjE10Policy1000ELNS0_9SortOrderE0EijNS1_21identity_decomposer_tEEEvPT2_PKT1_SB_iiT3__param_1];
	ld.param.u32 	%r184, [_ZN3cub18CUB_300001_SM_10006detail10radix_sort30DeviceRadixSortHistogramKernelINS1_5radix10policy_hubIi1PjE10Policy1000ELNS0_9SortOrderE0EijNS1_21identity_decomposer_tEEEvPT2_PKT1_SB_iiT3__param_2];
	ld.param.u32 	%r185, [_ZN3cub18CUB_300001_SM_10006detail10radix_sort30DeviceRadixSortHistogramKernelINS1_5radix10policy_hubIi1PjE10Policy1000ELNS0_9SortOrderE0EijNS1_21identity_decomposer_tEEEvPT2_PKT1_SB_iiT3__param_3];
	ld.param.u32 	%r186, [_ZN3cub18CUB_300001_SM_10006detail10radix_sort30DeviceRadixSortHistogramKernelINS1_5radix10policy_hubIi1PjE10Policy1000ELNS0_9SortOrderE0EijNS1_21identity_decomposer_tEEEvPT2_PKT1_SB_iiT3__param_4];
	cvta.to.global.u64 	%rd1, %rd6;
	cvta.to.global.u64 	%rd2, %rd5;
	setp.eq.s32 	%p2, %r184, 0;
	@%p2 bra 	$L__BB2_153;
	sub.s32 	%r188, %r186, %r185;
	add.s32 	%r189, %r188, 7;
	shr.s32 	%r190, %r189, 31;
	shr.u32 	%r191, %r190, 29;
	add.s32 	%r192, %r189, %r191;
	shr.s32 	%r193, %r192, 3;
	mov.u32 	%r1, %tid.x;
	setp.gt.u32 	%p3, %r1, 255;
	setp.lt.s32 	%p4, %r189, 8;
	mov.u32 	%r194, %ctaid.x;
	shl.b32 	%r2, %r194, 11;
	mov.u32 	%r195, %nctaid.x;
	shl.b32 	%r3, %r195, 11;
	add.s32 	%r4, %r193, -1;
	and.b32  	%r5, %r193, 15;
	add.s32 	%r6, %r5, -1;
	and.b32  	%r7, %r193, 7;
	add.s32 	%r8, %r7, -1;
	and.b32  	%r9, %r193, 3;
	add.s32 	%r10, %r9, -1;
	or.pred  	%p1, %p3, %p4;
	shl.b32 	%r196, %r1, 2;
	mov.u32 	%r197, _ZZN3cub18CUB_300001_SM_10006detail10radix_sort30DeviceRadixSortHistogramKernelINS1_5radix10policy_hubIi1PjE10Policy1000ELNS0_9SortOrderE0EijNS1_21identity_decomposer_tEEEvPT2_PKT1_SB_iiT3_E12temp_storage;
	add.s32 	%r11, %r197, %r196;
	and.b32  	%r12, %r193, 268435440;
	add.s32 	%r13, %r1, 256;
	add.s32 	%r14, %r1, 384;
	add.s32 	%r15, %r1, 512;
	add.s32 	%r16, %r1, 640;
	add.s32 	%r17, %r1, 768;
	add.s32 	%r18, %r1, 1280;
	add.s32 	%r19, %r1, 1920;
	and.b32  	%r20, %r193, 268435448;
	and.b32  	%r21, %r193, 1;
	neg.s32 	%r22, %r12;
	add.s32 	%r23, %r11, 8192;
	add.s32 	%r198, %r184, -1;
	shr.u32 	%r199, %r198, 30;
	add.s32 	%r200, %r199, 1;
	min.u32 	%r24, %r200, %r184;
	mov.b32 	%r450, 0;
$L__BB2_2:
	@%p1 bra 	$L__BB2_30;
	setp.lt.u32 	%p5, %r4, 15;
	mov.b32 	%r454, 0;
	@%p5 bra 	$L__BB2_6;
	mov.u32 	%r451, %r23;
	mov.u32 	%r452, %r22;
$L__BB2_5:
	.pragma "nounroll";
	mov.b32 	%r202, 0;
	st.shared.u32 	[%r451+-8192], %r202;
	st.shared.u32 	[%r451+-7168], %r202;
	st.shared.u32 	[%r451+-6144], %r202;
	st.shared.u32 	[%r451+-5120], %r202;
	st.shared.u32 	[%r451+-4096], %r202;
	st.shared.u32 	[%r451+-3072], %r202;
	st.shared.u32 	[%r451+-2048], %r202;
	st.shared.u32 	[%r451+-1024], %r202;
	st.shared.u32 	[%r451], %r202;
	st.shared.u32 	[%r451+1024], %r202;
	st.shared.u32 	[%r451+2048], %r202;
	st.shared.u32 	[%r451+3072], %r202;
	st.shared.u32 	[%r451+4096], %r202;
	st.shared.u32 	[%r451+5120], %r202;
	st.shared.u32 	[%r451+6144], %r202;
	st.shared.u32 	[%r451+7168], %r202;
	add.s32 	%r452, %r452, 16;
	add.s32 	%r451, %r451, 16384;
	setp.ne.s32 	%p6, %r452, 0;
	mov.u32 	%r454, %r12;
	@%p6 bra 	$L__BB2_5;
$L__BB2_6:
	setp.eq.s32 	%p7, %r5, 0;
	@%p7 bra 	$L__BB2_16;
	setp.lt.u32 	%p8, %r6, 7;
	@%p8 bra 	$L__BB2_9;
	shl.b32 	%r203, %r454, 10;
	add.s32 	%r204, %r11, %r203;
	mov.b32 	%r205, 0;
	st.shared.u32 	[%r204], %r205;
	st.shared.u32 	[%r204+1024], %r205;
	st.shared.u32 	[%r204+2048], %r205;
	st.shared.u32 	[%r204+3072], %r205;
	st.shared.u32 	[%r204+4096], %r205;
	st.shared.u32 	[%r204+5120], %r205;
	st.shared.u32 	[%r204+6144], %r205;
	st.shared.u32 	[%r204+7168], %r205;
	add.s32 	%r454, %r454, 8;
$L__BB2_9:
	setp.eq.s32 	%p9, %r7, 0;
	@%p9 bra 	$L__BB2_16;
	setp.lt.u32 	%p10, %r8, 3;
	@%p10 bra 	$L__BB2_12;
	shl.b32 	%r206, %r454, 10;
	add.s32 	%r207, %r11, %r206;
	mov.b32 	%r208, 0;
	st.shared.u32 	[%r207], %r208;
	st.shared.u32 	[%r207+1024], %r208;
	st.shared.u32 	[%r207+2048], %r208;
	st.shared.u32 	[%r207+3072], %r208;
	add.s32 	%r454, %r454, 4;
$L__BB2_12:
	setp.eq.s32 	%p11, %r9, 0;
	@%p11 bra 	$L__BB2_16;
	setp.eq.s32 	%p12, %r9, 1;
	shl.b32 	%r209, %r454, 10;
	add.s32 	%r35, %r11, %r209;
	mov.b32 	%r210, 0;
	st.shared.u32 	[%r35], %r210;
	@%p12 bra 	$L__BB2_16;
	setp.eq.s32 	%p13, %r9, 2;
	mov.b32 	%r211, 0;
	st.shared.u32 	[%r35+1024], %r211;
	@%p13 bra 	$L__BB2_16;
	mov.b32 	%r212, 0;
	st.shared.u32 	[%r35+2048], %r212;
$L__BB2_16:
	setp.gt.u32 	%p14, %r1, 127;
	@%p14 bra 	$L__BB2_30;
	setp.lt.u32 	%p15, %r4, 15;
	mov.b32 	%r458, 0;
	@%p15 bra 	$L__BB2_20;
	mov.b32 	%r456, 0;
$L__BB2_19:
	.pragma "nounroll";
	shl.b32 	%r215, %r456, 10;
	add.s32 	%r216, %r11, %r215;
	mov.b32 	%r217, 0;
	st.shared.u32 	[%r216+512], %r217;
	st.shared.u32 	[%r216+1536], %r217;
	st.shared.u32 	[%r216+2560], %r217;
	st.shared.u32 	[%r216+3584], %r217;
	st.shared.u32 	[%r216+4608], %r217;
	st.shared.u32 	[%r216+5632], %r217;
	st.shared.u32 	[%r216+6656], %r217;
	st.shared.u32 	[%r216+7680], %r217;
	st.shared.u32 	[%r216+8704], %r217;
	st.shared.u32 	[%r216+9728], %r217;
	st.shared.u32 	[%r216+10752], %r217;
	st.shared.u32 	[%r216+11776], %r217;
	st.shared.u32 	[%r216+12800], %r217;
	st.shared.u32 	[%r216+13824], %r217;
	st.shared.u32 	[%r216+14848], %r217;
	st.shared.u32 	[%r216+15872], %r217;
	add.s32 	%r456, %r456, 16;
	setp.ne.s32 	%p16, %r456, %r12;
	mov.u32 	%r458, %r12;
	@%p16 bra 	$L__BB2_19;
$L__BB2_20:
	setp.eq.s32 	%p17, %r5, 0;
	@%p17 bra 	$L__BB2_30;
	setp.lt.u32 	%p18, %r6, 7;
	@%p18 bra 	$L__BB2_23;
	shl.b32 	%r218, %r458, 10;
	add.s32 	%r219, %r11, %r218;
	mov.b32 	%r220, 0;
	st.shared.u32 	[%r219+512], %r220;
	st.shared.u32 	[%r219+1536], %r220;
	st.shared.u32 	[%r219+2560], %r220;
	st.shared.u32 	[%r219+3584], %r220;
	st.shared.u32 	[%r219+4608], %r220;
	st.shared.u32 	[%r219+5632], %r220;
	st.shared.u32 	[%r219+6656], %r220;
	st.shared.u32 	[%r219+7680], %r220;
	add.s32 	%r458, %r458, 8;
$L__BB2_23:
	setp.eq.s32 	%p19, %r7, 0;
	@%p19 bra 	$L__BB2_30;
	setp.lt.u32 	%p20, %r8, 3;
	@%p20 bra 	$L__BB2_26;
	shl.b32 	%r221, %r458, 10;
	add.s32 	%r222, %r11, %r221;
	mov.b32 	%r223, 0;
	st.shared.u32 	[%r222+512], %r223;
	st.shared.u32 	[%r222+1536], %r223;
	st.shared.u32 	[%r222+2560], %r223;
	st.shared.u32 	[%r222+3584], %r223;
	add.s32 	%r458, %r458, 4;
$L__BB2_26:
	setp.eq.s32 	%p21, %r9, 0;
	@%p21 bra 	$L__BB2_30;
	setp.eq.s32 	%p22, %r9, 1;
	shl.b32 	%r224, %r458, 10;
	add.s32 	%r43, %r11, %r224;
	mov.b32 	%r225, 0;
	st.shared.u32 	[%r43+512], %r225;
	@%p22 bra 	$L__BB2_30;
	setp.eq.s32 	%p23, %r9, 2;
	mov.b32 	%r226, 0;
	st.shared.u32 	[%r43+1536], %r226;
	@%p23 bra 	$L__BB2_30;
	mov.b32 	%r227, 0;
	st.shared.u32 	[%r43+2560], %r227;
$L__BB2_30:
	bar.sync 	0;
	bar.sync 	0;
	shl.b32 	%r44, %r450, 30;
	sub.s32 	%r228, %r184, %r44;
	min.u32 	%r45, %r228, 1073741824;
	setp.ge.u32 	%p24, %r2, %r45;
	@%p24 bra 	$L__BB2_70;
	mov.u32 	%r460, %r2;
$L__BB2_32:
	add.s32 	%r47, %r460, %r44;
	sub.s32 	%r48, %r184, %r47;
	setp.lt.u32 	%p25, %r48, 2048;
	@%p25 bra 	$L__BB2_34;
	add.s32 	%r255, %r1, %r47;
	mul.wide.u32 	%rd10, %r255, 4;
	add.s64 	%rd11, %rd1, %rd10;
	ld.global.u32 	%r491, [%rd11];
	ld.global.u32 	%r490, [%rd11+512];
	ld.global.u32 	%r489, [%rd11+1024];
	ld.global.u32 	%r488, [%rd11+1536];
	ld.global.u32 	%r487, [%rd11+2048];
	ld.global.u32 	%r486, [%rd11+2560];
	ld.global.u32 	%r485, [%rd11+3072];
	ld.global.u32 	%r484, [%rd11+3584];
	ld.global.u32 	%r483, [%rd11+4096];
	ld.global.u32 	%r482, [%rd11+4608];
	ld.global.u32 	%r481, [%rd11+5120];
	ld.global.u32 	%r480, [%rd11+5632];
	ld.global.u32 	%r479, [%rd11+6144];
	ld.global.u32 	%r478, [%rd11+6656];
	ld.global.u32 	%r477, [%rd11+7168];
	ld.global.u32 	%r476, [%rd11+7680];
	bra.uni 	$L__BB2_66;
$L__BB2_34:
	setp.ge.s32 	%p26, %r1, %r48;
	mov.b32 	%r491, 2147483647;
	@%p26 bra 	$L__BB2_36;
	add.s32 	%r230, %r1, %r47;
	mul.wide.u32 	%rd7, %r230, 4;
	add.s64 	%rd8, %rd1, %rd7;
	ld.global.u32 	%r491, [%rd8];
$L__BB2_36:
	add.s32 	%r232, %r1, 128;
	setp.ge.s32 	%p27, %r232, %r48;
	add.s32 	%r233, %r1, %r47;
	mul.wide.u32 	%rd9, %r233, 4;
	add.s64 	%rd3, %rd1, %rd9;
	mov.b32 	%r490, 2147483647;
	@%p27 bra 	$L__BB2_38;
	ld.global.u32 	%r490, [%rd3+512];
$L__BB2_38:
	setp.ge.s32 	%p28, %r13, %r48;
	mov.b32 	%r489, 2147483647;
	@%p28 bra 	$L__BB2_40;
	ld.global.u32 	%r489, [%rd3+1024];
$L__BB2_40:
	setp.ge.s32 	%p29, %r14, %r48;
	mov.b32 	%r488, 2147483647;
	@%p29 bra 	$L__BB2_42;
	ld.global.u32 	%r488, [%rd3+1536];
$L__BB2_42:
	setp.ge.s32 	%p30, %r15, %r48;
	mov.b32 	%r487, 2147483647;
	@%p30 bra 	$L__BB2_44;
	ld.global.u32 	%r487, [%rd3+2048];
$L__BB2_44:
	setp.ge.s32 	%p31, %r16, %r48;
	mov.b32 	%r486, 2147483647;
	@%p31 bra 	$L__BB2_46;
	ld.global.u32 	%r486, [%rd3+2560];
$L__BB2_46:
	setp.ge.s32 	%p32, %r17, %r48;
	mov.b32 	%r485, 2147483647;
	@%p32 bra 	$L__BB2_48;
	ld.global.u32 	%r485, [%rd3+3072];
$L__BB2_48:
	add.s32 	%r240, %r1, 896;
	setp.ge.s32 	%p33, %r240, %r48;
	mov.b32 	%r484, 2147483647;
	@%p33 bra 	$L__BB2_50;
	ld.global.u32 	%r484, [%rd3+3584];
$L__BB2_50:
	or.b32  	%r242, %r1, 1024;
	setp.ge.s32 	%p34, %r242, %r48;
	mov.b32 	%r483, 2147483647;
	@%p34 bra 	$L__BB2_52;
	ld.global.u32 	%r483, [%rd3+4096];
$L__BB2_52:
	add.s32 	%r244, %r1, 1152;
	setp.ge.s32 	%p35, %r244, %r48;
	mov.b32 	%r482, 2147483647;
	@%p35 bra 	$L__BB2_54;
	ld.global.u32 	%r482, [%rd3+4608];
$L__BB2_54:
	setp.ge.s32 	%p36, %r18, %r48;
	mov.b32 	%r481, 2147483647;
	@%p36 bra 	$L__BB2_56;
	ld.global.u32 	%r481, [%rd3+5120];
$L__BB2_56:
	add.s32 	%r247, %r1, 1408;
	setp.ge.s32 	%p37, %r247, %r48;
	mov.b32 	%r480, 2147483647;
	@%p37 bra 	$L__BB2_58;
	ld.global.u32 	%r480, [%rd3+5632];
$L__BB2_58:
	add.s32 	%r249, %r1, 1536;
	setp.ge.s32 	%p38, %r249, %r48;
	mov.b32 	%r479, 2147483647;
	@%p38 bra 	$L__BB2_60;
	ld.global.u32 	%r479, [%rd3+6144];
$L__BB2_60:
	add.s32 	%r251, %r1, 1664;
	setp.ge.s32 	%p39, %r251, %r48;
	mov.b32 	%r478, 2147483647;
	@%p39 bra 	$L__BB2_62;
	ld.global.u32 	%r478, [%rd3+6656];
$L__BB2_62:
	add.s32 	%r253, %r1, 1792;
	setp.ge.s32 	%p40, %r253, %r48;
	mov.b32 	%r477, 2147483647;
	@%p40 bra 	$L__BB2_64;
	ld.global.u32 	%r477, [%rd3+7168];
$L__BB2_64:
	setp.ge.s32 	%p41, %r19, %r48;
	mov.b32 	%r476, 2147483647;
	@%p41 bra 	$L__BB2_66;
	ld.global.u32 	%r476, [%rd3+7680];
$L__BB2_66:
	setp.le.s32 	%p42, %r186, %r185;
	@%p42 bra 	$L__BB2_69;
	xor.b32  	%r112, %r476, -2147483648;
	xor.b32  	%r113, %r477, -2147483648;
	xor.b32  	%r114, %r478, -2147483648;
	xor.b32  	%r115, %r479, -2147483648;
	xor.b32  	%r116, %r480, -2147483648;
	xor.b32  	%r117, %r481, -2147483648;
	xor.b32  	%r118, %r482, -2147483648;
	xor.b32  	%r119, %r483, -2147483648;
	xor.b32  	%r120, %r484, -2147483648;
	xor.b32  	%r121, %r485, -2147483648;
	xor.b32  	%r122, %r486, -2147483648;
	xor.b32  	%r123, %r487, -2147483648;
	xor.b32  	%r124, %r488, -2147483648;
	xor.b32  	%r125, %r489, -2147483648;
	xor.b32  	%r126, %r490, -2147483648;
	xor.b32  	%r127, %r491, -2147483648;
	mov.b32 	%r492, 0;
	mov.u32 	%r493, %r185;
$L__BB2_68:
	sub.s32 	%r257, %r186, %r493;
	shl.b32 	%r258, %r492, 10;
	mov.u32 	%r259, _ZZN3cub18CUB_300001_SM_10006detail10radix_sort30DeviceRadixSortHistogramKernelINS1_5radix10policy_hubIi1PjE10Policy1000ELNS0_9SortOrderE0EijNS1_21identity_decomposer_tEEEvPT2_PKT1_SB_iiT3_E12temp_storage;
	add.s32 	%r260, %r259, %r258;
	min.s32 	%r261, %r257, 8;
	mov.b32 	%r262, -1;
	shl.b32 	%r263, %r262, %r261;
	not.b32 	%r264, %r263;
	shr.u32 	%r265, %r127, %r493;
	and.b32  	%r266, %r265, %r264;
	shl.b32 	%r267, %r266, 2;
	add.s32 	%r268, %r260, %r267;
	atom.shared.add.u32 	%r269, [%r268], 1;
	shr.u32 	%r270, %r126, %r493;
	and.b32  	%r271, %r270, %r264;
	shl.b32 	%r272, %r271, 2;
	add.s32 	%r273, %r260, %r272;
	atom.shared.add.u32 	%r274, [%r273], 1;
	shr.u32 	%r275, %r125, %r493;
	and.b32  	%r276, %r275, %r264;
	shl.b32 	%r277, %r276, 2;
	add.s32 	%r278, %r260, %r277;
	atom.shared.add.u32 	%r279, [%r278], 1;
	shr.u32 	%r280, %r124, %r493;
	and.b32  	%r281, %r280, %r264;
	shl.b32 	%r282, %r281, 2;
	add.s32 	%r283, %r260, %r282;
	atom.shared.add.u32 	%r284, [%r283], 1;
	shr.u32 	%r285, %r123, %r493;
	and.b32  	%r286, %r285, %r264;
	shl.b32 	%r287, %r286, 2;
	add.s32 	%r288, %r260, %r287;
	atom.shared.add.u32 	%r289, [%r288], 1;
	shr.u32 	%r290, %r122, %r493;
	and.b32  	%r291, %r290, %r264;
	shl.b32 	%r292, %r291, 2;
	add.s32 	%r293, %r260, %r292;
	atom.shared.add.u32 	%r294, [%r293], 1;
	shr.u32 	%r295, %r121, %r493;
	and.b32  	%r296, %r295, %r264;
	shl.b32 	%r297, %r296, 2;
	add.s32 	%r298, %r260, %r297;
	atom.shared.add.u32 	%r299, [%r298], 1;
	shr.u32 	%r300, %r120, %r493;
	and.b32  	%r301, %r300, %r264;
	shl.b32 	%r302, %r301, 2;
	add.s32 	%r303, %r260, %r302;
	atom.shared.add.u32 	%r304, [%r303], 1;
	shr.u32 	%r305, %r119, %r493;
	and.b32  	%r306, %r305, %r264;
	shl.b32 	%r307, %r306, 2;
	add.s32 	%r308, %r260, %r307;
	atom.shared.add.u32 	%r309, [%r308], 1;
	shr.u32 	%r310, %r118, %r493;
	and.b32  	%r311, %r310, %r264;
	shl.b32 	%r312, %r311, 2;
	add.s32 	%r313, %r260, %r312;
	atom.shared.add.u32 	%r314, [%r313], 1;
	shr.u32 	%r315, %r117, %r493;
	and.b32  	%r316, %r315, %r264;
	shl.b32 	%r317, %r316, 2;
	add.s32 	%r318, %r260, %r317;
	atom.shared.add.u32 	%r319, [%r318], 1;
	shr.u32 	%r320, %r116, %r493;
	and.b32  	%r321, %r320, %r264;
	shl.b32 	%r322, %r321, 2;
	add.s32 	%r323, %r260, %r322;
	atom.shared.add.u32 	%r324, [%r323], 1;
	shr.u32 	%r325, %r115, %r493;
	and.b32  	%r326, %r325, %r264;
	shl.b32 	%r327, %r326, 2;
	add.s32 	%r328, %r260, %r327;
	atom.shared.add.u32 	%r329, [%r328], 1;
	shr.u32 	%r330, %r114, %r493;
	and.b32  	%r331, %r330, %r264;
	shl.b32 	%r332, %r331, 2;
	add.s32 	%r333, %r260, %r332;
	atom.shared.add.u32 	%r334, [%r333], 1;
	shr.u32 	%r335, %r113, %r493;
	and.b32  	%r336, %r335, %r264;
	shl.b32 	%r337, %r336, 2;
	add.s32 	%r338, %r260, %r337;
	atom.shared.add.u32 	%r339, [%r338], 1;
	shr.u32 	%r340, %r112, %r493;
	and.b32  	%r341, %r340, %r264;
	shl.b32 	%r342, %r341, 2;
	add.s32 	%r343, %r260, %r342;
	atom.shared.add.u32 	%r344, [%r343], 1;
	add.s32 	%r493, %r493, 8;
	add.s32 	%r492, %r492, 1;
	setp.lt.s32 	%p43, %r493, %r186;
	@%p43 bra 	$L__BB2_68;
$L__BB2_69:
	add.s32 	%r460, %r460, %r3;
	setp.lt.u32 	%p44, %r460, %r45;
	@%p44 bra 	$L__BB2_32;
$L__BB2_70:
	bar.sync 	0;
	@%p1 bra 	$L__BB2_152;
	setp.lt.u32 	%p45, %r4, 7;
	mov.b32 	%r496, 0;
	@%p45 bra 	$L__BB2_90;
	mov.b32 	%r494, 0;
$L__BB2_73:
	.pragma "nounroll";
	shl.b32 	%r347, %r494, 10;
	add.s32 	%r134, %r11, %r347;
	ld.shared.u32 	%r135, [%r134];
	setp.eq.s32 	%p46, %r135, 0;
	@%p46 bra 	$L__BB2_75;
	shl.b32 	%r348, %r494, 8;
	add.s32 	%r349, %r348, %r1;
	mul.wide.u32 	%rd12, %r349, 4;
	add.s64 	%rd13, %rd2, %rd12;
	atom.global.add.u32 	%r350, [%rd13], %r135;
$L__BB2_75:
	ld.shared.u32 	%r136, [%r134+1024];
	setp.eq.s32 	%p47, %r136, 0;
	@%p47 bra 	$L__BB2_77;
	shl.b32 	%r351, %r494, 8;
	add.s32 	%r352, %r351, %r1;
	add.s32 	%r353, %r352, 256;
	mul.wide.u32 	%rd14, %r353, 4;
	add.s64 	%rd15, %rd2, %rd14;
	atom.global.add.u32 	%r354, [%rd15], %r136;
$L__BB2_77:
	ld.shared.u32 	%r137, [%r134+2048];
	setp.eq.s32 	%p48, %r137, 0;
	@%p48 bra 	$L__BB2_79;
	shl.b32 	%r355, %r494, 8;
	add.s32 	%r356, %r355, %r1;
	add.s32 	%r357, %r356, 512;
	mul.wide.u32 	%rd16, %r357, 4;
	add.s64 	%rd17, %rd2, %rd16;
	atom.global.add.u32 	%r358, [%rd17], %r137;
$L__BB2_79:
	ld.shared.u32 	%r138, [%r134+3072];
	setp.eq.s32 	%p49, %r138, 0;
	@%p49 bra 	$L__BB2_81;
	shl.b32 	%r359, %r494, 8;
	add.s32 	%r360, %r359, %r1;
	add.s32 	%r361, %r360, 768;
	mul.wide.u32 	%rd18, %r361, 4;
	add.s64 	%rd19, %rd2, %rd18;
	atom.global.add.u32 	%r362, [%rd19], %r138;
$L__BB2_81:
	ld.shared.u32 	%r139, [%r134+4096];
	setp.eq.s32 	%p50, %r139, 0;
	@%p50 bra 	$L__BB2_83;
	shl.b32 	%r363, %r494, 8;
	add.s32 	%r364, %r363, %r1;
	add.s32 	%r365, %r364, 1024;
	mul.wide.u32 	%rd20, %r365, 4;
	add.s64 	%rd21, %rd2, %rd20;
	atom.global.add.u32 	%r366, [%rd21], %r139;
$L__BB2_83:
	ld.shared.u32 	%r140, [%r134+5120];
	setp.eq.s32 	%p51, %r140, 0;
	@%p51 bra 	$L__BB2_85;
	shl.b32 	%r367, %r494, 8;
	add.s32 	%r368, %r367, %r1;
	add.s32 	%r369, %r368, 1280;
	mul.wide.u32 	%rd22, %r369, 4;
	add.s64 	%rd23, %rd2, %rd22;
	atom.global.add.u32 	%r370, [%rd23], %r140;
$L__BB2_85:
	ld.shared.u32 	%r141, [%r134+6144];
	setp.eq.s32 	%p52, %r141, 0;
	@%p52 bra 	$L__BB2_87;
	shl.b32 	%r371, %r494, 8;
	add.s32 	%r372, %r371, %r1;
	add.s32 	%r373, %r372, 1536;
	mul.wide.u32 	%rd24, %r373, 4;
	add.s64 	%rd25, %rd2, %rd24;
	atom.global.add.u32 	%r374, [%rd25], %r141;
$L__BB2_87:
	ld.shared.u32 	%r142, [%r134+7168];
	setp.eq.s32 	%p53, %r142, 0;
	@%p53 bra 	$L__BB2_89;
	shl.b32 	%r375, %r494, 8;
	add.s32 	%r376, %r375, %r1;
	add.s32 	%r377, %r376, 1792;
	mul.wide.u32 	%rd26, %r377, 4;
	add.s64 	%rd27, %rd2, %rd26;
	atom.global.add.u32 	%r378, [%rd27], %r142;
$L__BB2_89:
	add.s32 	%r494, %r494, 8;
	setp.ne.s32 	%p54, %r494, %r20;
	mov.u32 	%r496, %r20;
	@%p54 bra 	$L__BB2_73;
$L__BB2_90:
	setp.eq.s32 	%p55, %r7, 0;
	@%p55 bra 	$L__BB2_111;
	setp.lt.u32 	%p56, %r8, 3;
	@%p56 bra 	$L__BB2_101;
	shl.b32 	%r379, %r496, 10;
	add.s32 	%r145, %r11, %r379;
	ld.shared.u32 	%r146, [%r145];
	setp.eq.s32 	%p57, %r146, 0;
	@%p57 bra 	$L__BB2_94;
	shl.b32 	%r380, %r496, 8;
	add.s32 	%r381, %r380, %r1;
	mul.wide.u32 	%rd28, %r381, 4;
	add.s64 	%rd29, %rd2, %rd28;
	atom.global.add.u32 	%r382, [%rd29], %r146;
$L__BB2_94:
	ld.shared.u32 	%r147, [%r145+1024];
	setp.eq.s32 	%p58, %r147, 0;
	@%p58 bra 	$L__BB2_96;
	shl.b32 	%r383, %r496, 8;
	add.s32 	%r384, %r383, %r1;
	add.s32 	%r385, %r384, 256;
	mul.wide.u32 	%rd30, %r385, 4;
	add.s64 	%rd31, %rd2, %rd30;
	atom.global.add.u32 	%r386, [%rd31], %r147;
$L__BB2_96:
	ld.shared.u32 	%r148, [%r145+2048];
	setp.eq.s32 	%p59, %r148, 0;
	@%p59 bra 	$L__BB2_98;
	shl.b32 	%r387, %r496, 8;
	add.s32 	%r388, %r387, %r1;
	add.s32 	%r389, %r388, 512;
	mul.wide.u32 	%rd32, %r389, 4;
	add.s64 	%rd33, %rd2, %rd32;
	atom.global.add.u32 	%r390, [%rd33], %r148;
$L__BB2_98:
	ld.shared.u32 	%r149, [%r145+3072];
	setp.eq.s32 	%p60, %r149, 0;
	@%p60 bra 	$L__BB2_100;
	shl.b32 	%r391, %r496, 8;
	add.s32 	%r392, %r391, %r1;
	add.s32 	%r393, %r392, 768;
	mul.wide.u32 	%rd34, %r393, 4;
	add.s64 	%rd35, %rd2, %rd34;
	atom.global.add.u32 	%r394, [%rd35], %r149;
$L__BB2_100:
	add.s32 	%r496, %r496, 4;
$L__BB2_101:
	setp.eq.s32 	%p61, %r9, 0;
	@%p61 bra 	$L__BB2_111;
	setp.eq.s32 	%p62, %r10, 0;
	@%p62 bra 	$L__BB2_108;
	shl.b32 	%r395, %r496, 10;
	add.s32 	%r152, %r11, %r395;
	ld.shared.u32 	%r153, [%r152];
	setp.eq.s32 	%p63, %r153, 0;
	@%p63 bra 	$L__BB2_105;
	shl.b32 	%r396, %r496, 8;
	add.s32 	%r397, %r396, %r1;
	mul.wide.u32 	%rd36, %r397, 4;
	add.s64 	%rd37, %rd2, %rd36;
	atom.global.add.u32 	%r398, [%rd37], %r153;
$L__BB2_105:
	ld.shared.u32 	%r154, [%r152+1024];
	setp.eq.s32 	%p64, %r154, 0;
	@%p64 bra 	$L__BB2_107;
	shl.b32 	%r399, %r496, 8;
	add.s32 	%r400, %r399, %r1;
	add.s32 	%r401, %r400, 256;
	mul.wide.u32 	%rd38, %r401, 4;
	add.s64 	%rd39, %rd2, %rd38;
	atom.global.add.u32 	%r402, [%rd39], %r154;
$L__BB2_107:
	add.s32 	%r496, %r496, 2;
$L__BB2_108:
	setp.eq.s32 	%p65, %r21, 0;
	@%p65 bra 	$L__BB2_111;
	shl.b32 	%r403, %r496, 10;
	add.s32 	%r404, %r11, %r403;
	ld.shared.u32 	%r157, [%r404];
	setp.eq.s32 	%p66, %r157, 0;
	@%p66 bra 	$L__BB2_111;
	shl.b32 	%r405, %r496, 8;
	add.s32 	%r406, %r405, %r1;
	mul.wide.u32 	%rd40, %r406, 4;
	add.s64 	%rd41, %rd2, %rd40;
	atom.global.add.u32 	%r407, [%rd41], %r157;
$L__BB2_111:
	setp.gt.u32 	%p67, %r1, 127;
	@%p67 bra 	$L__BB2_152;
	setp.lt.u32 	%p68, %r4, 7;
	mov.b32 	%r500, 0;
	@%p68 bra 	$L__BB2_131;
	mov.b32 	%r498, 0;
$L__BB2_114:
	.pragma "nounroll";
	shl.b32 	%r410, %r498, 10;
	add.s32 	%r159, %r11, %r410;
	ld.shared.u32 	%r160, [%r159+512];
	setp.eq.s32 	%p69, %r160, 0;
	shl.b32 	%r411, %r498, 8;
	add.s32 	%r412, %r411, %r1;
	mul.wide.u32 	%rd42, %r412, 4;
	add.s64 	%rd4, %rd2, %rd42;
	@%p69 bra 	$L__BB2_116;
	atom.global.add.u32 	%r413, [%rd4+512], %r160;
$L__BB2_116:
	ld.shared.u32 	%r161, [%r159+1536];
	setp.eq.s32 	%p70, %r161, 0;
	@%p70 bra 	$L__BB2_118;
	atom.global.add.u32 	%r414, [%rd4+1536], %r161;
$L__BB2_118:
	ld.shared.u32 	%r162, [%r159+2560];
	setp.eq.s32 	%p71, %r162, 0;
	@%p71 bra 	$L__BB2_120;
	atom.global.add.u32 	%r415, [%rd4+2560], %r162;
$L__BB2_120:
	ld.shared.u32 	%r163, [%r159+3584];
	setp.eq.s32 	%p72, %r163, 0;
	@%p72 bra 	$L__BB2_122;
	atom.global.add.u32 	%r416, [%rd4+3584], %r163;
$L__BB2_122:
	ld.shared.u32 	%r164, [%r159+4608];
	setp.eq.s32 	%p73, %r164, 0;
	@%p73 bra 	$L__BB2_124;
	atom.global.add.u32 	%r417, [%rd4+4608], %r164;
$L__BB2_124:
	ld.shared.u32 	%r165, [%r159+5632];
	setp.eq.s32 	%p74, %r165, 0;
	@%p74 bra 	$L__BB2_126;
	atom.global.add.u32 	%r418, [%rd4+5632], %r165;
$L__BB2_126:
	ld.shared.u32 	%r166, [%r159+6656];
	setp.eq.s32 	%p75, %r166, 0;
	@%p75 bra 	$L__BB2_128;
	atom.global.add.u32 	%r419, [%rd4+6656], %r166;
$L__BB2_128:
	ld.shared.u32 	%r167, [%r159+7680];
	setp.eq.s32 	%p76, %r167, 0;
	@%p76 bra 	$L__BB2_130;
	atom.global.add.u32 	%r420, [%rd4+7680], %r167;
$L__BB2_130:
	add.s32 	%r498, %r498, 8;
	setp.ne.s32 	%p77, %r498, %r20;
	mov.u32 	%r500, %r20;
	@%p77 bra 	$L__BB2_114;
$L__BB2_131:
	setp.eq.s32 	%p78, %r7, 0;
	@%p78 bra 	$L__BB2_152;
	setp.lt.u32 	%p79, %r8, 3;
	@%p79 bra 	$L__BB2_142;
	shl.b32 	%r421, %r500, 10;
	add.s32 	%r170, %r11, %r421;
	ld.shared.u32 	%r171, [%r170+512];
	setp.eq.s32 	%p80, %r171, 0;
	@%p80 bra 	$L__BB2_135;
	shl.b32 	%r422, %r500, 8;
	add.s32 	%r423, %r422, %r1;
	mul.wide.u32 	%rd43, %r423, 4;
	add.s64 	%rd44, %rd2, %rd43;
	atom.global.add.u32 	%r424, [%rd44+512], %r171;
$L__BB2_135:
	ld.shared.u32 	%r172, [%r170+1536];
	setp.eq.s32 	%p81, %r172, 0;
	@%p81 bra 	$L__BB2_137;
	shl.b32 	%r425, %r500, 8;
	add.s32 	%r426, %r425, %r1;
	add.s32 	%r427, %r426, 256;
	mul.wide.u32 	%rd45, %r427, 4;
	add.s64 	%rd46, %rd2, %rd45;
	atom.global.add.u32 	%r428, [%rd46+512], %r172;
$L__BB2_137:
	ld.shared.u32 	%r173, [%r170+2560];
	setp.eq.s32 	%p82, %r173, 0;
	@%p82 bra 	$L__BB2_139;
	shl.b32 	%r429, %r500, 8;
	add.s32 	%r430, %r429, %r1;
	add.s32 	%r431, %r430, 512;
	mul.wide.u32 	%rd47, %r431, 4;
	add.s64 	%rd48, %rd2, %rd47;
	atom.global.add.u32 	%r432, [%rd48+512], %r173;
$L__BB2_139:
	ld.shared.u32 	%r174, [%r170+3584];
	setp.eq.s32 	%p83, %r174, 0;
	@%p83 bra 	$L__BB2_141;
	shl.b32 	%r433, %r500, 8;
	add.s32 	%r434, %r433, %r1;
	add.s32 	%r435, %r434, 768;
	mul.wide.u32 	%rd49, %r435, 4;
	add.s64 	%rd50, %rd2, %rd49;
	atom.global.add.u32 	%r436, [%rd50+512], %r174;
$L__BB2_141:
	add.s32 	%r500, %r500, 4;
$L__BB2_142:
	setp.eq.s32 	%p84, %r9, 0;
	@%p84 bra 	$L__BB2_152;
	setp.eq.s32 	%p85, %r10, 0;
	@%p85 bra 	$L__BB2_149;
	shl.b32 	%r437, %r500, 10;
	add.s32 	%r177, %r11, %r437;
	ld.shared.u32 	%r178, [%r177+512];
	setp.eq.s32 	%p86, %r178, 0;
	@%p86 bra 	$L__BB2_146;
	shl.b32 	%r438, %r500, 8;
	add.s32 	%r439, %r438, %r1;
	mul.wide.u32 	%rd51, %r439, 4;
	add.s64 	%rd52, %rd2, %rd51;
	atom.global.add.u32 	%r440, [%rd52+512], %r178;
$L__BB2_146:
	ld.shared.u32 	%r179, [%r177+1536];
	setp.eq.s32 	%p87, %r179, 0;
	@%p87 bra 	$L__BB2_148;
	shl.b32 	%r441, %r500, 8;
	add.s32 	%r442, %r441, %r1;
	add.s32 	%r443, %r442, 256;
	mul.wide.u32 	%rd53, %r443, 4;
	add.s64 	%rd54, %rd2, %rd53;
	atom.global.add.u32 	%r444, [%rd54+512], %r179;
$L__BB2_148:
	add.s32 	%r500, %r500, 2;
$L__BB2_149:
	setp.eq.s32 	%p88, %r21, 0;
	@%p88 bra 	$L__BB2_152;
	shl.b32 	%r445, %r500, 10;
	add.s32 	%r446, %r11, %r445;
	ld.shared.u32 	%r182, [%r446+512];
	setp.eq.s32 	%p89, %r182, 0;
	@%p89 bra 	$L__BB2_152;
	shl.b32 	%r447, %r500, 8;
	add.s32 	%r448, %r447, %r1;
	mul.wide.u32 	%rd55, %r448, 4;
	add.s64 	%rd56, %rd2, %rd55;
	atom.global.add.u32 	%r449, [%rd56+512], %r182;
$L__BB2_152:
	bar.sync 	0;
	add.s32 	%r450, %r450, 1;
	setp.ne.s32 	%p90, %r450, %r24;
	@%p90 bra 	$L__BB2_2;
$L__BB2_153:
	ret;

}
	// .globl	_ZN3cub18CUB_300001_SM_10006detail10radix_sort33DeviceRadixSortExclusiveSumKernelINS1_5radix10policy_hubIi1PjE10Policy1000EjEEvPT0_
.visible .entry _ZN3cub18CUB_300001_SM_10006detail10radix_sort33DeviceRadixSortExclusiveSumKernelINS1_5radix10policy_hubIi1PjE10Policy1000EjEEvPT0_(
	.param .u64 .ptr .align 1 _ZN3cub18CUB_300001_SM_10006detail10radix_sort33DeviceRadixSortExclusiveSumKernelINS1_5radix10policy_hubIi1PjE10Policy1000EjEEvPT0__param_0
)
{
	.reg .pred 	%p<4>;
	.reg .b32 	%r<77>;
	.reg .b64 	%rd<5>;
	// demoted variable
	.shared .align 16 .b8 _ZZN3cub18CUB_300001_SM_10006detail10radix_sort33DeviceRadixSortExclusiveSumKernelINS1_5radix10policy_hubIi1PjE10Policy1000EjEEvPT0_E12temp_storage[1184];
	ld.param.u64 	%rd2, [_ZN3cub18CUB_300001_SM_10006detail10radix_sort33DeviceRadixSortExclusiveSumKernelINS1_5radix10policy_hubIi1PjE10Policy1000EjEEvPT0__param_0];
	cvta.to.global.u64 	%rd3, %rd2;
	mov.u32 	%r6, %ctaid.x;
	shl.b32 	%r7, %r6, 8;
	mov.u32 	%r1, %tid.x;
	setp.gt.u32 	%p1, %r1, 255;
	add.s32 	%r8, %r7, %r1;
	mul.wide.s32 	%rd4, %r8, 4;
	add.s64 	%rd1, %rd3, %rd4;
	@%p1 bra 	$L__BB3_2;
	ld.global.u32 	%r76, [%rd1];
$L__BB3_2:
	shr.u32 	%r9, %r1, 3;
	add.s32 	%r10, %r9, %r1;
	shl.b32 	%r11, %r10, 2;
	mov.u32 	%r12, _ZZN3cub18CUB_300001_SM_10006detail10radix_sort33DeviceRadixSortExclusiveSumKernelINS1_5radix10policy_hubIi1PjE10Policy1000EjEEvPT0_E12temp_storage;
	add.s32 	%r13, %r12, %r11;
	add.s32 	%r4, %r13, 16;
	st.shared.u32 	[%r13+16], %r76;
	bar.sync 	0;
	setp.gt.u32 	%p2, %r1, 31;
	@%p2 bra 	$L__BB3_4;
	mad.lo.s32 	%r45, %r1, 36, %r12;
	ld.shared.u32 	%r46, [%r45+16];
	ld.shared.u32 	%r47, [%r45+20];
	ld.shared.u32 	%r48, [%r45+24];
	ld.shared.u32 	%r49, [%r45+28];
	ld.shared.u32 	%r50, [%r45+32];
	ld.shared.u32 	%r51, [%r45+36];
	ld.shared.u32 	%r52, [%r45+40];
	ld.shared.u32 	%r53, [%r45+44];
	add.s32 	%r54, %r47, %r46;
	add.s32 	%r55, %r54, %r48;
	add.s32 	%r56, %r55, %r49;
	add.s32 	%r57, %r56, %r50;
	add.s32 	%r58, %r57, %r51;
	add.s32 	%r59, %r58, %r52;
	add.s32 	%r18, %r59, %r53;
	mov.b32 	%r16, 1;
	mov.b32 	%r41, 0;
	mov.b32 	%r43, -1;
	// begin inline asm
	{  .reg .u32 r0;  .reg .pred p;  shfl.sync.up.b32 r0|p, %r18, %r16, %r41, %r43;  @p add.u32 r0, r0, %r18;  mov.u32 %r14, r0;}
	// end inline asm
	mov.b32 	%r22, 2;
	// begin inline asm
	{  .reg .u32 r0;  .reg .pred p;  shfl.sync.up.b32 r0|p, %r14, %r22, %r41, %r43;  @p add.u32 r0, r0, %r14;  mov.u32 %r20, r0;}
	// end inline asm
	mov.b32 	%r28, 4;
	// begin inline asm
	{  .reg .u32 r0;  .reg .pred p;  shfl.sync.up.b32 r0|p, %r20, %r28, %r41, %r43;  @p add.u32 r0, r0, %r20;  mov.u32 %r26, r0;}
	// end inline asm
	mov.b32 	%r34, 8;
	// begin inline asm
	{  .reg .u32 r0;  .reg .pred p;  shfl.sync.up.b32 r0|p, %r26, %r34, %r41, %r43;  @p add.u32 r0, r0, %r26;  mov.u32 %r32, r0;}
	// end inline asm
	mov.b32 	%r40, 16;
	// begin inline asm
	{  .reg .u32 r0;  .reg .pred p;  shfl.sync.up.b32 r0|p, %r32, %r40, %r41, %r43;  @p add.u32 r0, r0, %r32;  mov.u32 %r38, r0;}
	// end inline asm
	sub.s32 	%r60, %r38, %r18;
	ld.shared.u32 	%r61, [%r45+16];
	ld.shared.u32 	%r62, [%r45+20];
	ld.shared.u32 	%r63, [%r45+24];
	ld.shared.u32 	%r64, [%r45+28];
	ld.shared.u32 	%r65, [%r45+32];
	ld.shared.u32 	%r66, [%r45+36];
	ld.shared.u32 	%r67, [%r45+40];
	add.s32 	%r68, %r61, %r60;
	add.s32 	%r69, %r62, %r68;
	add.s32 	%r70, %r63, %r69;
	add.s32 	%r71, %r64, %r70;
	add.s32 	%r72, %r65, %r71;
	add.s32 	%r73, %r66, %r72;
	add.s32 	%r74, %r67, %r73;
	st.shared.u32 	[%r45+16], %r60;
	st.shared.u32 	[%r45+20], %r68;
	st.shared.u32 	[%r45+24], %r69;
	st.shared.u32 	[%r45+28], %r70;
	st.shared.u32 	[%r45+32], %r71;
	st.shared.u32 	[%r45+36], %r72;
	st.shared.u32 	[%r45+40], %r73;
	st.shared.u32 	[%r45+44], %r74;
$L__BB3_4:
	setp.gt.u32 	%p3, %r1, 255;
	bar.sync 	0;
	@%p3 bra 	$L__BB3_6;
	ld.shared.u32 	%r75, [%r4];
	st.global.u32 	[%rd1], %r75;
$L__BB3_6:
	ret;

}
	// .globl	_ZN3cub18CUB_300001_SM_10006detail10radix_sort29DeviceRadixSortOnesweepKernelINS1_5radix10policy_hubIi1PjE10Policy1000ELNS0_9SortOrderE0EiS6_jiiNS1_21identity_decomposer_tEEEvPT5_SC_PT3_PKSD_PT1_PKSH_PT2_PKSL_T4_iiT6_
.visible .entry _ZN3cub18CUB_300001_SM_10006detail10radix_sort29DeviceRadixSortOnesweepKernelINS1_5radix10policy_hubIi1PjE10Policy1000ELNS0_9SortOrderE0EiS6_jiiNS1_21identity_decomposer_tEEEvPT5_SC_PT3_PKSD_PT1_PKSH_PT2_PKSL_T4_iiT6_(
	.param .u64 .ptr .align 1 _ZN3cub18CUB_300001_SM_10006detail10radix_sort29DeviceRadixSortOnesweepKernelINS1_5radix10policy_hubIi1PjE10Policy1000ELNS0_9SortOrderE0EiS6_jiiNS1_21identity_decomposer_tEEEvPT5_SC_PT3_PKSD_PT1_PKSH_PT2_PKSL_T4_iiT6__param_0,
	.param .u64 .ptr .align 1 _ZN3cub18CUB_300001_SM_10006detail10radix_sort29DeviceRadixSortOnesweepKernelINS1_5radix10policy_hubIi1PjE10Policy1000ELNS0_9SortOrderE0EiS6_jiiNS1_21identity_decomposer_tEEEvPT5_SC_PT3_PKSD_PT1_PKSH_PT2_PKSL_T4_iiT6__param_1,
	.param .u64 .ptr .align 1 _ZN3cub18CUB_300001_SM_10006detail10radix_sort29DeviceRadixSortOnesweepKernelINS1_5radix10policy_hubIi1PjE10Policy1000ELNS0_9SortOrderE0EiS6_jiiNS1_21identity_decomposer_tEEEvPT5_SC_PT3_PKSD_PT1_PKSH_PT2_PKSL_T4_iiT6__param_2,
	.param .u64 .ptr .align 1 _ZN3cub18CUB_300001_SM_10006detail10radix_sort29DeviceRadixSortOnesweepKernelINS1_5radix10policy_hubIi1PjE10Policy1000ELNS0_9SortOrderE0EiS6_jiiNS1_21identity_decomposer_tEEEvPT5_SC_PT3_PKSD_PT1_PKSH_PT2_PKSL_T4_iiT6__param_3,
	.param .u64 .ptr .align 1 _ZN3cub18CUB_300001_SM_10006detail10radix_sort29DeviceRadixSortOnesweepKernelINS1_5radix10policy_hubIi1PjE10Policy1000ELNS0_9SortOrderE0EiS6_jiiNS1_21identity_decomposer_tEEEvPT5_SC_PT3_PKSD_PT1_PKSH_PT2_PKSL_T4_iiT6__param_4,
	.param .u64 .ptr .align 1 _ZN3cub18CUB_300001_SM_10006detail10radix_sort29DeviceRadixSortOnesweepKernelINS1_5radix10policy_hubIi1PjE10Policy1000ELNS0_9SortOrderE0EiS6_jiiNS1_21identity_decomposer_tEEEvPT5_SC_PT3_PKSD_PT1_PKSH_PT2_PKSL_T4_iiT6__param_5,
	.param .u64 .ptr .align 1 _ZN3cub18CUB_300001_SM_10006detail10radix_sort29DeviceRadixSortOnesweepKernelINS1_5radix10policy_hubIi1PjE10Policy1000ELNS0_9SortOrderE0EiS6_jiiNS1_21identity_decomposer_tEEEvPT5_SC_PT3_PKSD_PT1_PKSH_PT2_PKSL_T4_iiT6__param_6,
	.param .u64 .ptr .align 1 _ZN3cub18CUB_300001_SM_10006detail10radix_sort29DeviceRadixSortOnesweepKernelINS1_5radix10policy_hubIi1PjE10Policy1000ELNS0_9SortOrderE0EiS6_jiiNS1_21identity_decomposer_tEEEvPT5_SC_PT3_PKSD_PT1_PKSH_PT2_PKSL_T4_iiT6__param_7,
	.param .u32 _ZN3cub18CUB_300001_SM_10006detail10radix_sort29DeviceRadixSortOnesweepKernelINS1_5radix10policy_hubIi1PjE10Policy1000ELNS0_9SortOrderE0EiS6_jiiNS1_21identity_decomposer_tEEEvPT5_SC_PT3_PKSD_PT1_PKSH_PT2_PKSL_T4_iiT6__param_8,
	.param .u32 _ZN3cub18CUB_300001_SM_10006detail10radix_sort29DeviceRadixSortOnesweepKernelINS1_5radix10policy_hubIi1PjE10Policy1000ELNS0_9SortOrderE0EiS6_jiiNS1_21identity_decomposer_tEEEvPT5_SC_PT3_PKSD_PT1_PKSH_PT2_PKSL_T4_iiT6__param_9,
	.param .u32 _ZN3cub18CUB_300001_SM_10006detail10radix_sort29DeviceRadixSortOnesweepKernelINS1_5radix10policy_hubIi1PjE10Policy1000ELNS0_9SortOrderE0EiS6_jiiNS1_21identity_decomposer_tEEEvPT5_SC_PT3_PKSD_PT1_PKSH_PT2_PKSL_T4_iiT6__param_10,
	.param .align 1 .b8 _ZN3cub18CUB_300001_SM_10006detail10radix_sort29DeviceRadixSortOnesweepKernelINS1_5radix10policy_hubIi1PjE10Policy1000ELNS0_9SortOrderE0EiS6_jiiNS1_21identity_decomposer_tEEEvPT5_SC_PT3_PKSD_PT1_PKSH_PT2_PKSL_T4_iiT6__param_11[1]
)
.maxntid 384
{
	.reg .pred 	%p<69>;
	.reg .b32 	%r<579>;
	.reg .b64 	%rd<112>;
	.reg .b64 	%fd<149>;
	// demoted variable
	.shared .align 16 .b8 _ZZN3cub18CUB_300001_SM_10006detail10radix_sort29DeviceRadixSortOnesweepKernelINS1_5radix10policy_hubIi1PjE10Policy1000ELNS0_9SortOrderE0EiS6_jiiNS1_21identity_decomposer_tEEEvPT5_SC_PT3_PKSD_PT1_PKSH_PT2_PKSL_T4_iiT6_E1s[44032];
	ld.param.u64 	%rd16, [_ZN3cub18CUB_300001_SM_10006detail10radix_sort29DeviceRadixSortOnesweepKernelINS1_5radix10policy_hubIi1PjE10Policy1000ELNS0_9SortOrderE0EiS6_jiiNS1_21identity_decomposer_tEEEvPT5_SC_PT3_PKSD_PT1_PKSH_PT2_PKSL_T4_iiT6__param_0];
	ld.param.u64 	%rd17, [_ZN3cub18CUB_300001_SM_10006detail10radix_sort29DeviceRadixSortOnesweepKernelINS1_5radix10policy_hubIi1PjE10Policy1000ELNS0_9SortOrderE0EiS6_jiiNS1_21identity_decomposer_tEEEvPT5_SC_PT3_PKSD_PT1_PKSH_PT2_PKSL_T4_iiT6__param_1];
	ld.param.u64 	%rd20, [_ZN3cub18CUB_300001_SM_10006detail10radix_sort29DeviceRadixSortOnesweepKernelINS1_5radix10policy_hubIi1PjE10Policy1000ELNS0_9SortOrderE0EiS6_jiiNS1_21identity_decomposer_tEEEvPT5_SC_PT3_PKSD_PT1_PKSH_PT2_PKSL_T4_iiT6__param_4];
	ld.param.u64 	%rd21, [_ZN3cub18CUB_300001_SM_10006detail10radix_sort29DeviceRadixSortOnesweepKernelINS1_5radix10policy_hubIi1PjE10Policy1000ELNS0_9SortOrderE0EiS6_jiiNS1_21identity_decomposer_tEEEvPT5_SC_PT3_PKSD_PT1_PKSH_PT2_PKSL_T4_iiT6__param_5];
	ld.param.u64 	%rd22, [_ZN3cub18CUB_300001_SM_10006detail10radix_sort29DeviceRadixSortOnesweepKernelINS1_5radix10policy_hubIi1PjE10Policy1000ELNS0_9SortOrderE0EiS6_jiiNS1_21identity_decomposer_tEEEvPT5_SC_PT3_PKSD_PT1_PKSH_PT2_PKSL_T4_iiT6__param_6];
	ld.param.u64 	%rd23, [_ZN3cub18CUB_300001_SM_10006detail10radix_sort29DeviceRadixSortOnesweepKernelINS1_5radix10policy_hubIi1PjE10Policy1000ELNS0_9SortOrderE0EiS6_jiiNS1_21identity_decomposer_tEEEvPT5_SC_PT3_PKSD_PT1_PKSH_PT2_PKSL_T4_iiT6__param_7];
	ld.param.u32 	%r135, [_ZN3cub18CUB_300001_SM_10006detail10radix_sort29DeviceRadixSortOnesweepKernelINS1_5radix10policy_hubIi1PjE10Policy1000ELNS0_9SortOrderE0EiS6_jiiNS1_21identity_decomposer_tEEEvPT5_SC_PT3_PKSD_PT1_PKSH_PT2_PKSL_T4_iiT6__param_8];
	ld.param.u32 	%r136, [_ZN3cub18CUB_300001_SM_10006detail10radix_sort29DeviceRadixSortOnesweepKernelINS1_5radix10policy_hubIi1PjE10Policy1000ELNS0_9SortOrderE0EiS6_jiiNS1_21identity_decomposer_tEEEvPT5_SC_PT3_PKSD_PT1_PKSH_PT2_PKSL_T4_iiT6__param_9];
	ld.param.u32 	%r137, [_ZN3cub18CUB_300001_SM_10006detail10radix_sort29DeviceRadixSortOnesweepKernelINS1_5radix10policy_hubIi1PjE10Policy1000ELNS0_9SortOrderE0EiS6_jiiNS1_21identity_decomposer_tEEEvPT5_SC_PT3_PKSD_PT1_PKSH_PT2_PKSL_T4_iiT6__param_10];
	cvta.to.global.u64 	%rd1, %rd22;
	cvta.to.global.u64 	%rd2, %rd23;
	cvta.to.global.u64 	%rd3, %rd20;
	cvta.to.global.u64 	%rd4, %rd16;
	cvta.to.global.u64 	%rd5, %rd21;
	mov.u32 	%r1, %tid.x;
	shr.u32 	%r2, %r1, 5;
	// begin inline asm
	mov.u32 %r138, %laneid;
	// end inline asm
	setp.ne.s32 	%p1, %r1, 0;
	@%p1 bra 	$L__BB4_2;
	cvta.to.global.u64 	%rd24, %rd17;
	atom.global.add.u32 	%r139, [%rd24], 1;
	st.shared.u32 	[_ZZN3cub18CUB_300001_SM_10006detail10radix_sort29DeviceRadixSortOnesweepKernelINS1_5radix10policy_hubIi1PjE10Policy1000ELNS0_9SortOrderE0EiS6_jiiNS1_21identity_decomposer_tEEEvPT5_SC_PT3_PKSD_PT1_PKSH_PT2_PKSL_T4_iiT6_E1s+43008], %r139;
$L__BB4_2:
	bar.sync 	0;
	ld.shared.u32 	%r4, [_ZZN3cub18CUB_300001_SM_10006detail10radix_sort29DeviceRadixSortOnesweepKernelINS1_5radix10policy_hubIi1PjE10Policy1000ELNS0_9SortOrderE0EiS6_jiiNS1_21identity_decomposer_tEEEvPT5_SC_PT3_PKSD_PT1_PKSH_PT2_PKSL_T4_iiT6_E1s+43008];
	mul.lo.s32 	%r5, %r4, 768;
	add.s32 	%r6, %r5, 768;
	setp.gt.s32 	%p2, %r6, %r135;
	@%p2 bra 	$L__BB4_4;
	and.b32  	%r140, %r1, 31;
	shl.b32 	%r141, %r1, 1;
	and.b32  	%r142, %r141, 1984;
	or.b32  	%r143, %r142, %r140;
	cvt.u64.u32 	%rd25, %r5;
	cvt.u64.u32 	%rd26, %r143;
	add.s64 	%rd27, %rd26, %rd25;
	shl.b64 	%rd28, %rd27, 2;
	add.s64 	%rd29, %rd5, %rd28;
	ld.global.u32 	%r543, [%rd29];
	ld.global.u32 	%r542, [%rd29+128];
	bra.uni 	$L__BB4_8;
$L__BB4_4:
	cvt.u64.u32 	%rd30, %r5;
	sub.s32 	%r9, %r135, %r5;
	and.b32  	%r145, %r1, 31;
	shl.b32 	%r146, %r1, 1;
	and.b32  	%r147, %r146, 1984;
	or.b32  	%r10, %r147, %r145;
	setp.ge.s32 	%p3, %r10, %r9;
	cvt.u64.u32 	%rd31, %r10;
	add.s64 	%rd32, %rd31, %rd30;
	shl.b64 	%rd33, %rd32, 2;
	add.s64 	%rd6, %rd5, %rd33;
	mov.b32 	%r543, 2147483647;
	@%p3 bra 	$L__BB4_6;
	ld.global.u32 	%r543, [%rd6];
$L__BB4_6:
	add.s32 	%r149, %r10, 32;
	setp.ge.s32 	%p4, %r149, %r9;
	mov.b32 	%r542, 2147483647;
	@%p4 bra 	$L__BB4_8;
	ld.global.u32 	%r542, [%rd6+128];
$L__BB4_8:
	xor.b32  	%r565, %r543, -2147483648;
	xor.b32  	%r564, %r542, -2147483648;
	mov.b32 	%r150, -1;
	shl.b32 	%r151, %r150, %r137;
	not.b32 	%r18, %r151;
	shl.b32 	%r152, %r2, 10;
	mov.u32 	%r153, _ZZN3cub18CUB_300001_SM_10006detail10radix_sort29DeviceRadixSortOnesweepKernelINS1_5radix10policy_hubIi1PjE10Policy1000ELNS0_9SortOrderE0EiS6_jiiNS1_21identity_decomposer_tEEEvPT5_SC_PT3_PKSD_PT1_PKSH_PT2_PKSL_T4_iiT6_E1s;
	add.s32 	%r19, %r153, %r152;
	setp.gt.s32 	%p5, %r138, 255;
	@%p5 bra 	$L__BB4_21;
	max.s32 	%r154, %r138, 224;
	sub.s32 	%r155, %r154, %r138;
	add.s32 	%r156, %r155, 31;
	shr.u32 	%r157, %r156, 5;
	add.s32 	%r20, %r157, 1;
	and.b32  	%r21, %r20, 15;
	setp.lt.u32 	%p6, %r156, 480;
	mov.u32 	%r547, %r138;
	@%p6 bra 	$L__BB4_12;
	and.b32  	%r158, %r20, 268435440;
	neg.s32 	%r545, %r158;
	shl.b32 	%r160, %r138, 2;
	add.s32 	%r161, %r152, %r160;
	add.s32 	%r163, %r161, %r153;
	add.s32 	%r544, %r163, 1024;
	mov.u32 	%r547, %r138;
$L__BB4_11:
	.pragma "nounroll";
	mov.b32 	%r164, 0;
	st.shared.u32 	[%r544+-1024], %r164;
	st.shared.u32 	[%r544+-896], %r164;
	st.shared.u32 	[%r544+-768], %r164;
	st.shared.u32 	[%r544+-640], %r164;
	st.shared.u32 	[%r544+-512], %r164;
	st.shared.u32 	[%r544+-384], %r164;
	st.shared.u32 	[%r544+-256], %r164;
	st.shared.u32 	[%r544+-128], %r164;
	st.shared.u32 	[%r544], %r164;
	st.shared.u32 	[%r544+128], %r164;
	st.shared.u32 	[%r544+256], %r164;
	st.shared.u32 	[%r544+384], %r164;
	st.shared.u32 	[%r544+512], %r164;
	st.shared.u32 	[%r544+640], %r164;
	st.shared.u32 	[%r544+768], %r164;
	st.shared.u32 	[%r544+896], %r164;
	add.s32 	%r547, %r547, 512;
	add.s32 	%r545, %r545, 16;
	add.s32 	%r544, %r544, 2048;
	setp.ne.s32 	%p7, %r545, 0;
	@%p7 bra 	$L__BB4_11;
$L__BB4_12:
	setp.eq.s32 	%p8, %r21, 0;
	@%p8 bra 	$L__BB4_21;
	and.b32  	%r31, %r20, 7;
	setp.lt.u32 	%p9, %r21, 8;
	@%p9 bra 	$L__BB4_15;
	shl.b32 	%r165, %r547, 2;
	add.s32 	%r166, %r19, %r165;
	mov.b32 	%r167, 0;
	st.shared.u32 	[%r166], %r167;
	st.shared.u32 	[%r166+128], %r167;
	st.shared.u32 	[%r166+256], %r167;
	st.shared.u32 	[%r166+384], %r167;
	st.shared.u32 	[%r166+512], %r167;
	st.shared.u32 	[%r166+640], %r167;
	st.shared.u32 	[%r166+768], %r167;
	st.shared.u32 	[%r166+896], %r167;
	add.s32 	%r547, %r547, 256;
$L__BB4_15:
	setp.eq.s32 	%p10, %r31, 0;
	@%p10 bra 	$L__BB4_21;
	and.b32  	%r34, %r20, 3;
	setp.lt.u32 	%p11, %r31, 4;
	@%p11 bra 	$L__BB4_18;
	shl.b32 	%r168, %r547, 2;
	add.s32 	%r169, %r19, %r168;
	mov.b32 	%r170, 0;
	st.shared.u32 	[%r169], %r170;
	st.shared.u32 	[%r169+128], %r170;
	st.shared.u32 	[%r169+256], %r170;
	st.shared.u32 	[%r169+384], %r170;
	add.s32 	%r547, %r547, 128;
$L__BB4_18:
	setp.eq.s32 	%p12, %r34, 0;
	@%p12 bra 	$L__BB4_21;
	shl.b32 	%r172, %r547, 2;
	add.s32 	%r173, %r152, %r172;
	add.s32 	%r551, %r153, %r173;
	neg.s32 	%r550, %r34;
$L__BB4_20:
	.pragma "nounroll";
	mov.b32 	%r175, 0;
	st.shared.u32 	[%r551], %r175;
	add.s32 	%r551, %r551, 128;
	add.s32 	%r550, %r550, 1;
	setp.ne.s32 	%p13, %r550, 0;
	@%p13 bra 	$L__BB4_20;
$L__BB4_21:
	bar.warp.sync 	-1;
	shr.u32 	%r177, %r565, %r136;
	and.b32  	%r43, %r177, %r18;
	shl.b32 	%r178, %r43, 2;
	add.s32 	%r179, %r19, %r178;
	atom.shared.add.u32 	%r180, [%r179], 1;
	shr.u32 	%r181, %r564, %r136;
	and.b32  	%r182, %r181, %r18;
	shl.b32 	%r183, %r182, 2;
	add.s32 	%r184, %r19, %r183;
	atom.shared.add.u32 	%r185, [%r184], 1;
	bar.sync 	0;
	setp.gt.u32 	%p14, %r1, 255;
	shl.b32 	%r186, %r1, 2;
	add.s32 	%r44, %r153, %r186;
	mov.b32 	%r552, 0;
	@%p14 bra 	$L__BB4_23;
	ld.shared.u32 	%r188, [%r44];
	mov.b32 	%r189, 0;
	st.shared.u32 	[%r44], %r189;
	ld.shared.u32 	%r190, [%r44+1024];
	st.shared.u32 	[%r44+1024], %r188;
	add.s32 	%r191, %r190, %r188;
	ld.shared.u32 	%r192, [%r44+2048];
	st.shared.u32 	[%r44+2048], %r191;
	add.s32 	%r193, %r192, %r191;
	ld.shared.u32 	%r194, [%r44+3072];
	st.shared.u32 	[%r44+3072], %r193;
	add.s32 	%r195, %r194, %r193;
	ld.shared.u32 	%r196, [%r44+4096];
	st.shared.u32 	[%r44+4096], %r195;
	add.s32 	%r197, %r196, %r195;
	ld.shared.u32 	%r198, [%r44+5120];
	st.shared.u32 	[%r44+5120], %r197;
	add.s32 	%r199, %r198, %r197;
	ld.shared.u32 	%r200, [%r44+6144];
	st.shared.u32 	[%r44+6144], %r199;
	add.s32 	%r201, %r200, %r199;
	ld.shared.u32 	%r202, [%r44+7168];
	st.shared.u32 	[%r44+7168], %r201;
	add.s32 	%r203, %r202, %r201;
	ld.shared.u32 	%r204, [%r44+8192];
	st.shared.u32 	[%r44+8192], %r203;
	add.s32 	%r205, %r204, %r203;
	ld.shared.u32 	%r206, [%r44+9216];
	st.shared.u32 	[%r44+9216], %r205;
	add.s32 	%r207, %r206, %r205;
	ld.shared.u32 	%r208, [%r44+10240];
	st.shared.u32 	[%r44+10240], %r207;
	add.s32 	%r209, %r208, %r207;
	ld.shared.u32 	%r210, [%r44+11264];
	st.shared.u32 	[%r44+11264], %r209;
	add.s32 	%r552, %r210, %r209;
$L__BB4_23:
	setp.gt.u32 	%p15, %r1, 255;
	shl.b32 	%r211, %r4, 8;
	add.s32 	%r212, %r211, %r1;
	mul.wide.s32 	%rd34, %r212, 4;
	add.s64 	%rd7, %rd4, %rd34;
	@%p15 bra 	$L__BB4_25;
	or.b32  	%r213, %r552, 1073741824;
	st.volatile.global.u32 	[%rd7], %r213;
$L__BB4_25:
	ld.param.u64 	%rd110, [_ZN3cub18CUB_300001_SM_10006detail10radix_sort29DeviceRadixSortOnesweepKernelINS1_5radix10policy_hubIi1PjE10Policy1000ELNS0_9SortOrderE0EiS6_jiiNS1_21identity_decomposer_tEEEvPT5_SC_PT3_PKSD_PT1_PKSH_PT2_PKSL_T4_iiT6__param_3];
	ld.param.u64 	%rd106, [_ZN3cub18CUB_300001_SM_10006detail10radix_sort29DeviceRadixSortOnesweepKernelINS1_5radix10policy_hubIi1PjE10Policy1000ELNS0_9SortOrderE0EiS6_jiiNS1_21identity_decomposer_tEEEvPT5_SC_PT3_PKSD_PT1_PKSH_PT2_PKSL_T4_iiT6__param_2];
	setp.lt.u32 	%p16, %r1, 256;
	setp.eq.s32 	%p17, %r552, 768;
	and.pred  	%p18, %p16, %p17;
	selp.u32 	%r214, 1, 0, %p18;
	{ 
	.reg .pred 	%p1; 
	.reg .pred 	%p2; 
	setp.ne.u32 	%p1, %r214, 0; 
	bar.red.or.pred 	%p2, 0, %p1; 
	selp.u32 	%r215, 1, 0, %p2; 
	}
	setp.eq.s32 	%p19, %r215, 0;
	cvta.to.global.u64 	%rd35, %rd106;
	mul.wide.u32 	%rd36, %r1, 4;
	add.s64 	%rd8, %rd35, %rd36;
	cvta.to.global.u64 	%rd37, %rd110;
	add.s64 	%rd9, %rd37, %rd36;
	@%p19 bra 	$L__BB4_55;
	setp.gt.u32 	%p20, %r1, 255;
	setp.gt.u32 	%p21, %r1, %r43;
	selp.b32 	%r47, 768, 0, %p21;
	@%p20 bra 	$L__BB4_34;
	ld.global.u32 	%r216, [%rd9];
	sub.s32 	%r556, %r216, %r47;
	st.shared.u32 	[%r44+43008], %r556;
	setp.lt.s32 	%p22, %r4, 1;
	mov.u32 	%r557, %r552;
	@%p22 bra 	$L__BB4_33;
	mov.b32 	%r554, -1;
	mov.u32 	%r553, %r4;
	mov.u32 	%r557, %r552;
$L__BB4_29:
	add.s32 	%r52, %r553, -1;
	shl.b32 	%r218, %r52, 8;
	add.s32 	%r219, %r218, %r1;
	mul.wide.s32 	%rd38, %r219, 4;
	add.s64 	%rd10, %rd4, %rd38;
$L__BB4_30:
	membar.cta;
	ld.volatile.global.u32 	%r53, [%rd10];
	setp.eq.s32 	%p23, %r53, 0;
	@%p23 bra 	$L__BB4_30;
	and.b32  	%r220, %r53, 1073741823;
	add.s32 	%r557, %r220, %r557;
	setp.gt.s32 	%p24, %r53, -1;
	vote.sync.ballot.b32 	%r554, %p24, %r554;
	setp.gt.u32 	%p26, %r553, 1;
	and.pred  	%p27, %p24, %p26;
	mov.u32 	%r553, %r52;
	@%p27 bra 	$L__BB4_29;
	ld.shared.u32 	%r556, [%r44+43008];
$L__BB4_33:
	or.b32  	%r221, %r557, -2147483648;
	st.volatile.global.u32 	[%rd7], %r221;
	sub.s32 	%r222, %r557, %r552;
	add.s32 	%r223, %r222, %r556;
	st.shared.u32 	[%r44+43008], %r223;
$L__BB4_34:
	ld.param.u64 	%rd107, [_ZN3cub18CUB_300001_SM_10006detail10radix_sort29DeviceRadixSortOnesweepKernelINS1_5radix10policy_hubIi1PjE10Policy1000ELNS0_9SortOrderE0EiS6_jiiNS1_21identity_decomposer_tEEEvPT5_SC_PT3_PKSD_PT1_PKSH_PT2_PKSL_T4_iiT6__param_2];
	setp.gt.u32 	%p28, %r1, 255;
	setp.lt.s32 	%p29, %r6, %r135;
	setp.eq.s64 	%p30, %rd107, 0;
	or.pred  	%p31, %p30, %p29;
	or.pred  	%p32, %p28, %p31;
	@%p32 bra 	$L__BB4_36;
	ld.shared.u32 	%r224, [%r44+43008];
	add.s32 	%r225, %r47, %r552;
	add.s32 	%r226, %r225, %r224;
	st.global.u32 	[%rd8], %r226;
$L__BB4_36:
	setp.gt.s32 	%p33, %r6, %r135;
	bar.sync 	0;
	add.s32 	%r229, %r153, %r178;
	ld.shared.u32 	%r59, [%r229+43008];
	cvt.u64.u32 	%rd11, %r59;
	@%p33 bra 	$L__BB4_38;
	and.b32  	%r230, %r1, 31;
	shl.b32 	%r231, %r1, 1;
	and.b32  	%r232, %r231, 1984;
	or.b32  	%r233, %r232, %r230;
	cvt.u64.u32 	%rd39, %r233;
	add.s64 	%rd40, %rd39, %rd11;
	shl.b64 	%rd41, %rd40, 2;
	add.s64 	%rd42, %rd3, %rd41;
	st.global.u32 	[%rd42], %r543;
	st.global.u32 	[%rd42+128], %r542;
	bra.uni 	$L__BB4_42;
$L__BB4_38:
	mad.lo.s32 	%r60, %r4, -768, %r135;
	and.b32  	%r234, %r1, 31;
	shl.b32 	%r235, %r1, 1;
	and.b32  	%r236, %r235, 1984;
	or.b32  	%r61, %r236, %r234;
	setp.ge.s32 	%p34, %r61, %r60;
	cvt.u64.u32 	%rd43, %r61;
	add.s64 	%rd44, %rd43, %rd11;
	shl.b64 	%rd45, %rd44, 2;
	add.s64 	%rd12, %rd3, %rd45;
	@%p34 bra 	$L__BB4_40;
	st.global.u32 	[%rd12], %r543;
$L__BB4_40:
	add.s32 	%r237, %r61, 32;
	setp.ge.s32 	%p35, %r237, %r60;
	@%p35 bra 	$L__BB4_42;
	st.global.u32 	[%rd12+128], %r542;
$L__BB4_42:
	setp.gt.s32 	%p36, %r6, %r135;
	@%p36 bra 	$L__BB4_44;
	and.b32  	%r238, %r1, 31;
	shl.b32 	%r239, %r1, 1;
	and.b32  	%r240, %r239, 1984;
	or.b32  	%r241, %r240, %r238;
	cvt.u64.u32 	%rd46, %r5;
	cvt.u64.u32 	%rd47, %r241;
	add.s64 	%rd48, %rd47, %rd46;
	mad.lo.s64 	%rd49, %rd48, 56, %rd2;
	ld.global.v2.u32 	{%r563, %r562}, [%rd49];
	ld.global.f64 	%fd130, [%rd49+8];
	ld.global.f64 	%fd129, [%rd49+16];
	ld.global.f64 	%fd128, [%rd49+24];
	ld.global.f64 	%fd127, [%rd49+32];
	ld.global.f64 	%fd126, [%rd49+40];
	ld.global.f64 	%fd125, [%rd49+48];
	ld.global.v2.u32 	{%r561, %r560}, [%rd49+1792];
	ld.global.f64 	%fd124, [%rd49+1800];
	ld.global.f64 	%fd123, [%rd49+1808];
	ld.global.f64 	%fd122, [%rd49+1816];
	ld.global.f64 	%fd121, [%rd49+1824];
	ld.global.f64 	%fd120, [%rd49+1832];
	ld.global.f64 	%fd119, [%rd49+1840];
	bra.uni 	$L__BB4_48;
$L__BB4_44:
	sub.s32 	%r66, %r135, %r5;
	cvt.u64.u32 	%rd50, %r5;
	and.b32  	%r244, %r1, 31;
	shl.b32 	%r245, %r1, 1;
	and.b32  	%r246, %r245, 1984;
	or.b32  	%r67, %r246, %r244;
	setp.ge.s32 	%p37, %r67, %r66;
	cvt.u64.u32 	%rd51, %r67;
	add.s64 	%rd52, %rd51, %rd50;
	mad.lo.s64 	%rd13, %rd52, 56, %rd2;
	mov.b32 	%r563, -100;
	mov.b32 	%r562, -1;
	mov.f64 	%fd125, 0d0000000000000000;
	mov.f64 	%fd126, %fd125;
	mov.f64 	%fd127, %fd125;
	mov.f64 	%fd128, %fd125;
	mov.f64 	%fd129, %fd125;
	mov.f64 	%fd130, %fd125;
	@%p37 bra 	$L__BB4_46;
	ld.global.v2.u32 	{%r563, %r562}, [%rd13];
	ld.global.f64 	%fd130, [%rd13+8];
	ld.global.f64 	%fd129, [%rd13+16];
	ld.global.f64 	%fd128, [%rd13+24];
	ld.global.f64 	%fd127, [%rd13+32];
	ld.global.f64 	%fd126, [%rd13+40];
	ld.global.f64 	%fd125, [%rd13+48];
$L__BB4_46:
	add.s32 	%r249, %r67, 32;
	setp.ge.s32 	%p38, %r249, %r66;
	mov.b32 	%r561, -100;
	mov.b32 	%r560, -1;
	mov.f64 	%fd119, 0d0000000000000000;
	mov.f64 	%fd120, %fd119;
	mov.f64 	%fd121, %fd119;
	mov.f64 	%fd122, %fd119;
	mov.f64 	%fd123, %fd119;
	mov.f64 	%fd124, %fd119;
	@%p38 bra 	$L__BB4_48;
	shl.b32 	%r250, %r1, 1;
	and.b32  	%r251, %r250, 1984;
	and.b32  	%r252, %r1, 31;
	or.b32  	%r253, %r251, %r252;
	cvt.u64.u32 	%rd53, %r253;
	cvt.u64.u32 	%rd54, %r5;
	add.s64 	%rd55, %rd53, %rd54;
	mad.lo.s64 	%rd56, %rd55, 56, %rd2;
	ld.global.v2.u32 	{%r561, %r560}, [%rd56+1792];
	ld.global.f64 	%fd124, [%rd56+1800];
	ld.global.f64 	%fd123, [%rd56+1808];
	ld.global.f64 	%fd122, [%rd56+1816];
	ld.global.f64 	%fd121, [%rd56+1824];
	ld.global.f64 	%fd120, [%rd56+1832];
	ld.global.f64 	%fd119, [%rd56+1840];
$L__BB4_48:
	setp.gt.s32 	%p39, %r6, %r135;
	@%p39 bra 	$L__BB4_50;
	and.b32  	%r254, %r1, 31;
	shl.b32 	%r255, %r1, 1;
	and.b32  	%r256, %r255, 1984;
	or.b32  	%r257, %r256, %r254;
	cvt.u64.u32 	%rd57, %r257;
	cvt.u64.u32 	%rd58, %r59;
	add.s64 	%rd59, %rd57, %rd58;
	mad.lo.s64 	%rd60, %rd59, 56, %rd1;
	st.global.v2.u32 	[%rd60], {%r563, %r562};
	st.global.f64 	[%rd60+8], %fd130;
	st.global.f64 	[%rd60+16], %fd129;
	st.global.f64 	[%rd60+24], %fd128;
	st.global.f64 	[%rd60+32], %fd127;
	st.global.f64 	[%rd60+40], %fd126;
	st.global.f64 	[%rd60+48], %fd125;
	st.global.v2.u32 	[%rd60+1792], {%r561, %r560};
	st.global.f64 	[%rd60+1800], %fd124;
	st.global.f64 	[%rd60+1808], %fd123;
	st.global.f64 	[%rd60+1816], %fd122;
	st.global.f64 	[%rd60+1824], %fd121;
	st.global.f64 	[%rd60+1832], %fd120;
	st.global.f64 	[%rd60+1840], %fd119;
	bra.uni 	$L__BB4_54;
$L__BB4_50:
	mad.lo.s32 	%r78, %r4, -768, %r135;
	and.b32  	%r258, %r1, 31;
	shl.b32 	%r259, %r1, 1;
	and.b32  	%r260, %r259, 1984;
	or.b32  	%r79, %r260, %r258;
	setp.ge.s32 	%p40, %r79, %r78;
	@%p40 bra 	$L__BB4_52;
	cvt.u64.u32 	%rd61, %r79;
	cvt.u64.u32 	%rd62, %r59;
	add.s64 	%rd63, %rd61, %rd62;
	mad.lo.s64 	%rd64, %rd63, 56, %rd1;
	st.global.v2.u32 	[%rd64], {%r563, %r562};
	st.global.f64 	[%rd64+8], %fd130;
	st.global.f64 	[%rd64+16], %fd129;
	st.global.f64 	[%rd64+24], %fd128;
	st.global.f64 	[%rd64+32], %fd127;
	st.global.f64 	[%rd64+40], %fd126;
	st.global.f64 	[%rd64+48], %fd125;
$L__BB4_52:
	add.s32 	%r261, %r79, 32;
	setp.ge.s32 	%p41, %r261, %r78;
	@%p41 bra 	$L__BB4_54;
	shl.b32 	%r262, %r1, 1;
	and.b32  	%r263, %r262, 1984;
	and.b32  	%r264, %r1, 31;
	or.b32  	%r265, %r263, %r264;
	cvt.u64.u32 	%rd65, %r265;
	cvt.u64.u32 	%rd66, %r59;
	add.s64 	%rd67, %rd65, %rd66;
	mad.lo.s64 	%rd68, %rd67, 56, %rd1;
	st.global.v2.u32 	[%rd68+1792], {%r561, %r560};
	st.global.f64 	[%rd68+1800], %fd124;
	st.global.f64 	[%rd68+1808], %fd123;
	st.global.f64 	[%rd68+1816], %fd122;
	st.global.f64 	[%rd68+1824], %fd121;
	st.global.f64 	[%rd68+1832], %fd120;
	st.global.f64 	[%rd68+1840], %fd119;
$L__BB4_54:
	// begin inline asm
	exit;
	// end inline asm
	mov.u32 	%r564, %r542;
	mov.u32 	%r565, %r543;
$L__BB4_55:
	mul.hi.u32 	%r266, %r1, 357913942;
	add.s32 	%r267, %r266, %r1;
	shl.b32 	%r268, %r267, 2;
	mov.u32 	%r269, _ZZN3cub18CUB_300001_SM_10006detail10radix_sort29DeviceRadixSortOnesweepKernelINS1_5radix10policy_hubIi1PjE10Policy1000ELNS0_9SortOrderE0EiS6_jiiNS1_21identity_decomposer_tEEEvPT5_SC_PT3_PKSD_PT1_PKSH_PT2_PKSL_T4_iiT6_E1s;
	add.s32 	%r270, %r269, %r268;
	add.s32 	%r82, %r270, 13328;
	st.shared.u32 	[%r270+13328], %r552;
	bar.sync 	0;
	setp.gt.u32 	%p42, %r1, 31;
	@%p42 bra 	$L__BB4_57;
	mad.lo.s32 	%r302, %r1, 52, %r269;
	ld.shared.u32 	%r303, [%r302+13328];
	ld.shared.u32 	%r304, [%r302+13332];
	ld.shared.u32 	%r305, [%r302+13336];
	ld.shared.u32 	%r306, [%r302+13340];
	ld.shared.u32 	%r307, [%r302+13344];
	ld.shared.u32 	%r308, [%r302+13348];
	ld.shared.u32 	%r309, [%r302+13352];
	ld.shared.u32 	%r310, [%r302+13356];
	ld.shared.u32 	%r311, [%r302+13360];
	ld.shared.u32 	%r312, [%r302+13364];
	ld.shared.u32 	%r313, [%r302+13368];
	ld.shared.u32 	%r314, [%r302+13372];
	add.s32 	%r315, %r304, %r303;
	add.s32 	%r316, %r315, %r305;
	add.s32 	%r317, %r316, %r306;
	add.s32 	%r318, %r317, %r307;
	add.s32 	%r319, %r318, %r308;
	add.s32 	%r320, %r319, %r309;
	add.s32 	%r321, %r320, %r310;
	add.s32 	%r322, %r321, %r311;
	add.s32 	%r323, %r322, %r312;
	add.s32 	%r324, %r323, %r313;
	add.s32 	%r275, %r324, %r314;
	mov.b32 	%r273, 1;
	mov.b32 	%r298, 0;
	mov.b32 	%r300, -1;
	// begin inline asm
	{  .reg .s32 r0;  .reg .pred p;  shfl.sync.up.b32 r0|p, %r275, %r273, %r298, %r300;  @p add.s32 r0, r0, %r275;  mov.s32 %r271, r0;}
	// end inline asm
	mov.b32 	%r279, 2;
	// begin inline asm
	{  .reg .s32 r0;  .reg .pred p;  shfl.sync.up.b32 r0|p, %r271, %r279, %r298, %r300;  @p add.s32 r0, r0, %r271;  mov.s32 %r277, r0;}
	// end inline asm
	mov.b32 	%r285, 4;
	// begin inline asm
	{  .reg .s32 r0;  .reg .pred p;  shfl.sync.up.b32 r0|p, %r277, %r285, %r298, %r300;  @p add.s32 r0, r0, %r277;  mov.s32 %r283, r0;}
	// end inline asm
	mov.b32 	%r291, 8;
	// begin inline asm
	{  .reg .s32 r0;  .reg .pred p;  shfl.sync.up.b32 r0|p, %r283, %r291, %r298, %r300;  @p add.s32 r0, r0, %r283;  mov.s32 %r289, r0;}
	// end inline asm
	mov.b32 	%r297, 16;
	// begin inline asm
	{  .reg .s32 r0;  .reg .pred p;  shfl.sync.up.b32 r0|p, %r289, %r297, %r298, %r300;  @p add.s32 r0, r0, %r289;  mov.s32 %r295, r0;}
	// end inline asm
	sub.s32 	%r325, %r295, %r275;
	add.s32 	%r326, %r303, %r325;
	add.s32 	%r327, %r304, %r326;
	add.s32 	%r328, %r305, %r327;
	add.s32 	%r329, %r306, %r328;
	add.s32 	%r330, %r307, %r329;
	add.s32 	%r331, %r308, %r330;
	add.s32 	%r332, %r309, %r331;
	add.s32 	%r333, %r310, %r332;
	add.s32 	%r334, %r311, %r333;
	add.s32 	%r335, %r312, %r334;
	add.s32 	%r336, %r313, %r335;
	st.shared.u32 	[%r302+13328], %r325;
	st.shared.u32 	[%r302+13332], %r326;
	st.shared.u32 	[%r302+13336], %r327;
	st.shared.u32 	[%r302+13340], %r328;
	st.shared.u32 	[%r302+13344], %r329;
	st.shared.u32 	[%r302+13348], %r330;
	st.shared.u32 	[%r302+13352], %r331;
	st.shared.u32 	[%r302+13356], %r332;
	st.shared.u32 	[%r302+13360], %r333;
	st.shared.u32 	[%r302+13364], %r334;
	st.shared.u32 	[%r302+13368], %r335;
	st.shared.u32 	[%r302+13372], %r336;
$L__BB4_57:
	setp.gt.u32 	%p43, %r1, 255;
	bar.sync 	0;
	ld.shared.u32 	%r83, [%r82];
	@%p43 bra 	$L__BB4_59;
	ld.shared.u32 	%r337, [%r44];
	add.s32 	%r338, %r337, %r83;
	st.shared.u32 	[%r44], %r338;
	ld.shared.u32 	%r339, [%r44+1024];
	add.s32 	%r340, %r339, %r83;
	st.shared.u32 	[%r44+1024], %r340;
	ld.shared.u32 	%r341, [%r44+2048];
	add.s32 	%r342, %r341, %r83;
	st.shared.u32 	[%r44+2048], %r342;
	ld.shared.u32 	%r343, [%r44+3072];
	add.s32 	%r344, %r343, %r83;
	st.shared.u32 	[%r44+3072], %r344;
	ld.shared.u32 	%r345, [%r44+4096];
	add.s32 	%r346, %r345, %r83;
	st.shared.u32 	[%r44+4096], %r346;
	ld.shared.u32 	%r347, [%r44+5120];
	add.s32 	%r348, %r347, %r83;
	st.shared.u32 	[%r44+5120], %r348;
	ld.shared.u32 	%r349, [%r44+6144];
	add.s32 	%r350, %r349, %r83;
	st.shared.u32 	[%r44+6144], %r350;
	ld.shared.u32 	%r351, [%r44+7168];
	add.s32 	%r352, %r351, %r83;
	st.shared.u32 	[%r44+7168], %r352;
	ld.shared.u32 	%r353, [%r44+8192];
	add.s32 	%r354, %r353, %r83;
	st.shared.u32 	[%r44+8192], %r354;
	ld.shared.u32 	%r355, [%r44+9216];
	add.s32 	%r356, %r355, %r83;
	st.shared.u32 	[%r44+9216], %r356;
	ld.shared.u32 	%r357, [%r44+10240];
	add.s32 	%r358, %r357, %r83;
	st.shared.u32 	[%r44+10240], %r358;
	ld.shared.u32 	%r359, [%r44+11264];
	add.s32 	%r360, %r359, %r83;
	st.shared.u32 	[%r44+11264], %r360;
$L__BB4_59:
	shl.b32 	%r387, %r1, 5;
	and.b32  	%r388, %r387, 31744;
	add.s32 	%r84, %r269, %r388;
	bar.sync 	0;
	// begin inline asm
	mov.u32 %r361, %lanemask_le;
	// end inline asm
	shr.u32 	%r390, %r565, %r136;
	and.b32  	%r384, %r390, %r18;
	mov.b32 	%r364, 1;
	// begin inline asm
	{
    .reg .pred p;
    and.b32 %r362, %r384, %r364;    setp.ne.u32 p, %r362, 0;
    vote.ballot.sync.b32 %r362, p, 0xffffffff;
    @!p not.b32 %r362, %r362;
}

	// end inline asm
	mov.b32 	%r367, 2;
	// begin inline asm
	{
    .reg .pred p;
    and.b32 %r365, %r384, %r367;    setp.ne.u32 p, %r365, 0;
    vote.ballot.sync.b32 %r365, p, 0xffffffff;
    @!p not.b32 %r365, %r365;
}

	// end inline asm
	and.b32  	%r391, %r365, %r362;
	mov.b32 	%r370, 4;
	// begin inline asm
	{
    .reg .pred p;
    and.b32 %r368, %r384, %r370;    setp.ne.u32 p, %r368, 0;
    vote.ballot.sync.b32 %r368, p, 0xffffffff;
    @!p not.b32 %r368, %r368;
}

	// end inline asm
	and.b32  	%r392, %r368, %r391;
	mov.b32 	%r373, 8;
	// begin inline asm
	{
    .reg .pred p;
    and.b32 %r371, %r384, %r373;    setp.ne.u32 p, %r371, 0;
    vote.ballot.sync.b32 %r371, p, 0xffffffff;
    @!p not.b32 %r371, %r371;
}

	// end inline asm
	and.b32  	%r393, %r371, %r392;
	mov.b32 	%r376, 16;
	// begin inline asm
	{
    .reg .pred p;
    and.b32 %r374, %r384, %r376;    setp.ne.u32 p, %r374, 0;
    vote.ballot.sync.b32 %r374, p, 0xffffffff;
    @!p not.b32 %r374, %r374;
}

	// end inline asm
	and.b32  	%r394, %r374, %r393;
	mov.b32 	%r379, 32;
	// begin inline asm
	{
    .reg .pred p;
    and.b32 %r377, %r384, %r379;    setp.ne.u32 p, %r377, 0;
    vote.ballot.sync.b32 %r377, p, 0xffffffff;
    @!p not.b32 %r377, %r377;
}

	// end inline asm
	and.b32  	%r395, %r377, %r394;
	mov.b32 	%r382, 64;
	// begin inline asm
	{
    .reg .pred p;
    and.b32 %r380, %r384, %r382;    setp.ne.u32 p, %r380, 0;
    vote.ballot.sync.b32 %r380, p, 0xffffffff;
    @!p not.b32 %r380, %r380;
}

	// end inline asm
	and.b32  	%r396, %r380, %r395;
	mov.b32 	%r385, 128;
	// begin inline asm
	{
    .reg .pred p;
    and.b32 %r383, %r384, %r385;    setp.ne.u32 p, %r383, 0;
    vote.ballot.sync.b32 %r383, p, 0xffffffff;
    @!p not.b32 %r383, %r383;
}

	// end inline asm
	and.b32  	%r397, %r383, %r396;
	clz.b32 	%r398, %r397;
	sub.s32 	%r87, 31, %r398;
	and.b32  	%r399, %r361, %r397;
	popc.b32 	%r88, %r399;
	setp.ne.s32 	%p44, %r138, %r87;
	mov.b32 	%r566, 0;
	@%p44 bra 	$L__BB4_61;
	shl.b32 	%r400, %r384, 2;
	add.s32 	%r401, %r84, %r400;
	atom.shared.add.u32 	%r566, [%r401], %r88;
$L__BB4_61:
	shfl.sync.idx.b32	%r427|%p45, %r566, %r87, 31, -1;
	add.s32 	%r91, %r88, %r427;
	shr.u32 	%r428, %r564, %r136;
	and.b32  	%r424, %r428, %r18;
	mov.b32 	%r404, 1;
	// begin inline asm
	{
    .reg .pred p;
    and.b32 %r402, %r424, %r404;    setp.ne.u32 p, %r402, 0;
    vote.ballot.sync.b32 %r402, p, 0xffffffff;
    @!p not.b32 %r402, %r402;
}

	// end inline asm
	mov.b32 	%r407, 2;
	// begin inline asm
	{
    .reg .pred p;
    and.b32 %r405, %r424, %r407;    setp.ne.u32 p, %r405, 0;
    vote.ballot.sync.b32 %r405, p, 0xffffffff;
    @!p not.b32 %r405, %r405;
}

	// end inline asm
	and.b32  	%r429, %r405, %r402;
	mov.b32 	%r410, 4;
	// begin inline asm
	{
    .reg .pred p;
    and.b32 %r408, %r424, %r410;    setp.ne.u32 p, %r408, 0;
    vote.ballot.sync.b32 %r408, p, 0xffffffff;
    @!p not.b32 %r408, %r408;
}

	// end inline asm
	and.b32  	%r430, %r408, %r429;
	mov.b32 	%r413, 8;
	// begin inline asm
	{
    .reg .pred p;
    and.b32 %r411, %r424, %r413;    setp.ne.u32 p, %r411, 0;
    vote.ballot.sync.b32 %r411, p, 0xffffffff;
    @!p not.b32 %r411, %r411;
}

	// end inline asm
	and.b32  	%r431, %r411, %r430;
	mov.b32 	%r416, 16;
	// begin inline asm
	{
    .reg .pred p;
    and.b32 %r414, %r424, %r416;    setp.ne.u32 p, %r414, 0;
    vote.ballot.sync.b32 %r414, p, 0xffffffff;
    @!p not.b32 %r414, %r414;
}

	// end inline asm
	and.b32  	%r432, %r414, %r431;
	mov.b32 	%r419, 32;
	// begin inline asm
	{
    .reg .pred p;
    and.b32 %r417, %r424, %r419;    setp.ne.u32 p, %r417, 0;
    vote.ballot.sync.b32 %r417, p, 0xffffffff;
    @!p not.b32 %r417, %r417;
}

	// end inline asm
	and.b32  	%r433, %r417, %r432;
	mov.b32 	%r422, 64;
	// begin inline asm
	{
    .reg .pred p;
    and.b32 %r420, %r424, %r422;    setp.ne.u32 p, %r420, 0;
    vote.ballot.sync.b32 %r420, p, 0xffffffff;
    @!p not.b32 %r420, %r420;
}

	// end inline asm
	and.b32  	%r434, %r420, %r433;
	mov.b32 	%r425, 128;
	// begin inline asm
	{
    .reg .pred p;
    and.b32 %r423, %r424, %r425;    setp.ne.u32 p, %r423, 0;
    vote.ballot.sync.b32 %r423, p, 0xffffffff;
    @!p not.b32 %r423, %r423;
}

	// end inline asm
	and.b32  	%r435, %r423, %r434;
	clz.b32 	%r436, %r435;
	sub.s32 	%r93, 31, %r436;
	and.b32  	%r437, %r361, %r435;
	popc.b32 	%r94, %r437;
	setp.ne.s32 	%p46, %r138, %r93;
	mov.b32 	%r567, 0;
	@%p46 bra 	$L__BB4_63;
	shl.b32 	%r438, %r424, 2;
	add.s32 	%r439, %r84, %r438;
	atom.shared.add.u32 	%r567, [%r439], %r94;
$L__BB4_63:
	setp.gt.u32 	%p47, %r1, 255;
	shfl.sync.idx.b32	%r440|%p48, %r567, %r93, 31, -1;
	add.s32 	%r97, %r94, %r440;
	bar.sync 	0;
	shl.b32 	%r441, %r91, 2;
	add.s32 	%r98, %r269, %r441;
	st.shared.u32 	[%r98+-4], %r565;
	shl.b32 	%r443, %r97, 2;
	add.s32 	%r99, %r269, %r443;
	st.shared.u32 	[%r99+-4], %r564;
	@%p47 bra 	$L__BB4_71;
	ld.param.u64 	%rd111, [_ZN3cub18CUB_300001_SM_10006detail10radix_sort29DeviceRadixSortOnesweepKernelINS1_5radix10policy_hubIi1PjE10Policy1000ELNS0_9SortOrderE0EiS6_jiiNS1_21identity_decomposer_tEEEvPT5_SC_PT3_PKSD_PT1_PKSH_PT2_PKSL_T4_iiT6__param_3];
	cvta.to.global.u64 	%rd69, %rd111;
	mul.wide.u32 	%rd70, %r1, 4;
	add.s64 	%rd71, %rd69, %rd70;
	ld.global.u32 	%r444, [%rd71];
	sub.s32 	%r571, %r444, %r83;
	st.shared.u32 	[%r44+43008], %r571;
	setp.lt.s32 	%p49, %r4, 1;
	mov.u32 	%r572, %r552;
	@%p49 bra 	$L__BB4_70;
	mov.b32 	%r569, -1;
	mov.u32 	%r568, %r4;
	mov.u32 	%r572, %r552;
$L__BB4_66:
	add.s32 	%r104, %r568, -1;
	shl.b32 	%r446, %r104, 8;
	add.s32 	%r447, %r446, %r1;
	mul.wide.s32 	%rd72, %r447, 4;
	add.s64 	%rd14, %rd4, %rd72;
$L__BB4_67:
	membar.cta;
	ld.volatile.global.u32 	%r105, [%rd14];
	setp.eq.s32 	%p50, %r105, 0;
	@%p50 bra 	$L__BB4_67;
	and.b32  	%r448, %r105, 1073741823;
	add.s32 	%r572, %r448, %r572;
	setp.gt.s32 	%p51, %r105, -1;
	vote.sync.ballot.b32 	%r569, %p51, %r569;
	setp.gt.u32 	%p53, %r568, 1;
	and.pred  	%p54, %p51, %p53;
	mov.u32 	%r568, %r104;
	@%p54 bra 	$L__BB4_66;
	ld.shared.u32 	%r571, [%r44+43008];
$L__BB4_70:
	ld.param.u64 	%rd105, [_ZN3cub18CUB_300001_SM_10006detail10radix_sort29DeviceRadixSortOnesweepKernelINS1_5radix10policy_hubIi1PjE10Policy1000ELNS0_9SortOrderE0EiS6_jiiNS1_21identity_decomposer_tEEEvPT5_SC_PT3_PKSD_PT1_PKSH_PT2_PKSL_T4_iiT6__param_0];
	or.b32  	%r449, %r572, -2147483648;
	cvta.to.global.u64 	%rd73, %rd105;
	shl.b32 	%r450, %r4, 8;
	add.s32 	%r451, %r450, %r1;
	mul.wide.s32 	%rd74, %r451, 4;
	add.s64 	%rd75, %rd73, %rd74;
	st.volatile.global.u32 	[%rd75], %r449;
	sub.s32 	%r452, %r572, %r552;
	add.s32 	%r453, %r452, %r571;
	st.shared.u32 	[%r44+43008], %r453;
$L__BB4_71:
	ld.param.u64 	%rd108, [_ZN3cub18CUB_300001_SM_10006detail10radix_sort29DeviceRadixSortOnesweepKernelINS1_5radix10policy_hubIi1PjE10Policy1000ELNS0_9SortOrderE0EiS6_jiiNS1_21identity_decomposer_tEEEvPT5_SC_PT3_PKSD_PT1_PKSH_PT2_PKSL_T4_iiT6__param_2];
	setp.gt.u32 	%p55, %r1, 255;
	setp.lt.s32 	%p56, %r6, %r135;
	setp.eq.s64 	%p57, %rd108, 0;
	or.pred  	%p58, %p57, %p56;
	or.pred  	%p59, %p55, %p58;
	@%p59 bra 	$L__BB4_73;
	ld.param.u64 	%rd109, [_ZN3cub18CUB_300001_SM_10006detail10radix_sort29DeviceRadixSortOnesweepKernelINS1_5radix10policy_hubIi1PjE10Policy1000ELNS0_9SortOrderE0EiS6_jiiNS1_21identity_decomposer_tEEEvPT5_SC_PT3_PKSD_PT1_PKSH_PT2_PKSL_T4_iiT6__param_2];
	ld.shared.u32 	%r454, [%r44+43008];
	add.s32 	%r455, %r83, %r552;
	add.s32 	%r456, %r455, %r454;
	cvta.to.global.u64 	%rd76, %rd109;
	mul.wide.u32 	%rd77, %r1, 4;
	add.s64 	%rd78, %rd76, %rd77;
	st.global.u32 	[%rd78], %r456;
$L__BB4_73:
	setp.gt.s32 	%p60, %r6, %r135;
	bar.sync 	0;
	@%p60 bra 	$L__BB4_75;
	ld.shared.u32 	%r457, [%r44];
	shr.u32 	%r458, %r457, %r136;
	and.b32  	%r459, %r458, %r18;
	shl.b32 	%r460, %r459, 2;
	add.s32 	%r462, %r269, 43008;
	add.s32 	%r463, %r462, %r460;
	ld.shared.u32 	%r464, [%r463];
	add.s32 	%r465, %r464, %r1;
	xor.b32  	%r466, %r457, -2147483648;
	mul.wide.u32 	%rd79, %r465, 4;
	add.s64 	%rd80, %rd3, %rd79;
	st.global.u32 	[%rd80], %r466;
	bar.warp.sync 	-1;
	ld.shared.u32 	%r467, [%r44+1536];
	shr.u32 	%r468, %r467, %r136;
	and.b32  	%r469, %r468, %r18;
	shl.b32 	%r470, %r469, 2;
	add.s32 	%r471, %r462, %r470;
	ld.shared.u32 	%r472, [%r471];
	add.s32 	%r473, %r1, %r472;
	add.s32 	%r474, %r473, 384;
	xor.b32  	%r475, %r467, -2147483648;
	mul.wide.u32 	%rd81, %r474, 4;
	add.s64 	%rd82, %rd3, %rd81;
	st.global.u32 	[%rd82], %r475;
	bar.warp.sync 	-1;
	bra.uni 	$L__BB4_80;
$L__BB4_75:
	mad.lo.s32 	%r111, %r4, -768, %r135;
	setp.ge.s32 	%p61, %r1, %r111;
	@%p61 bra 	$L__BB4_77;
	ld.shared.u32 	%r476, [%r44];
	shr.u32 	%r477, %r476, %r136;
	and.b32  	%r478, %r477, %r18;
	shl.b32 	%r479, %r478, 2;
	add.s32 	%r481, %r269, %r479;
	ld.shared.u32 	%r482, [%r481+43008];
	xor.b32  	%r483, %r476, -2147483648;
	add.s32 	%r484, %r482, %r1;
	mul.wide.u32 	%rd83, %r484, 4;
	add.s64 	%rd84, %rd3, %rd83;
	st.global.u32 	[%rd84], %r483;
$L__BB4_77:
	bar.warp.sync 	-1;
	add.s32 	%r112, %r1, 384;
	setp.ge.s32 	%p62, %r112, %r111;
	@%p62 bra 	$L__BB4_79;
	ld.shared.u32 	%r485, [%r44+1536];
	shr.u32 	%r486, %r485, %r136;
	and.b32  	%r487, %r486, %r18;
	shl.b32 	%r488, %r487, 2;
	add.s32 	%r490, %r269, %r488;
	ld.shared.u32 	%r491, [%r490+43008];
	xor.b32  	%r492, %r485, -2147483648;
	add.s32 	%r493, %r491, %r112;
	mul.wide.u32 	%rd85, %r493, 4;
	add.s64 	%rd86, %rd3, %rd85;
	st.global.u32 	[%rd86], %r492;
$L__BB4_79:
	bar.warp.sync 	-1;
$L__BB4_80:
	setp.gt.s32 	%p63, %r6, %r135;
	ld.shared.u32 	%r494, [%r44];
	shr.u32 	%r495, %r494, %r136;
	and.b32  	%r113, %r495, %r18;
	add.s32 	%r114, %r1, 384;
	ld.shared.u32 	%r496, [%r44+1536];
	shr.u32 	%r497, %r496, %r136;
	and.b32  	%r115, %r497, %r18;
	@%p63 bra 	$L__BB4_82;
	and.b32  	%r498, %r1, 31;
	shl.b32 	%r499, %r1, 1;
	and.b32  	%r500, %r499, 1984;
	or.b32  	%r501, %r500, %r498;
	cvt.u64.u32 	%rd87, %r5;
	cvt.u64.u32 	%rd88, %r501;
	add.s64 	%rd89, %rd88, %rd87;
	mad.lo.s64 	%rd90, %rd89, 56, %rd2;
	ld.global.v2.u32 	{%r575, %r576}, [%rd90];
	ld.global.f64 	%fd137, [%rd90+8];
	ld.global.f64 	%fd138, [%rd90+16];
	ld.global.f64 	%fd139, [%rd90+24];
	ld.global.f64 	%fd140, [%rd90+32];
	ld.global.f64 	%fd141, [%rd90+40];
	ld.global.f64 	%fd142, [%rd90+48];
	ld.global.v2.u32 	{%r577, %r578}, [%rd90+1792];
	ld.global.f64 	%fd143, [%rd90+1800];
	ld.global.f64 	%fd144, [%rd90+1808];
	ld.global.f64 	%fd145, [%rd90+1816];
	ld.global.f64 	%fd146, [%rd90+1824];
	ld.global.f64 	%fd147, [%rd90+1832];
	ld.global.f64 	%fd148, [%rd90+1840];
	bra.uni 	$L__BB4_86;
$L__BB4_82:
	sub.s32 	%r120, %r135, %r5;
	cvt.u64.u32 	%rd15, %r5;
	and.b32  	%r504, %r1, 31;
	shl.b32 	%r505, %r1, 1;
	and.b32  	%r506, %r505, 1984;
	or.b32  	%r121, %r506, %r504;
	setp.ge.s32 	%p64, %r121, %r120;
	mov.f64 	%fd137, 0d0000000000000000;
	mov.b32 	%r576, -1;
	mov.b32 	%r575, -100;
	mov.f64 	%fd138, %fd137;
	mov.f64 	%fd139, %fd137;
	mov.f64 	%fd140, %fd137;
	mov.f64 	%fd141, %fd137;
	mov.f64 	%fd142, %fd137;
	@%p64 bra 	$L__BB4_84;
	cvt.u64.u32 	%rd91, %r121;
	add.s64 	%rd92, %rd91, %rd15;
	mad.lo.s64 	%rd93, %rd92, 56, %rd2;
	ld.global.v2.u32 	{%r575, %r576}, [%rd93];
	ld.global.f64 	%fd137, [%rd93+8];
	ld.global.f64 	%fd138, [%rd93+16];
	ld.global.f64 	%fd139, [%rd93+24];
	ld.global.f64 	%fd140, [%rd93+32];
	ld.global.f64 	%fd141, [%rd93+40];
	ld.global.f64 	%fd142, [%rd93+48];
$L__BB4_84:
	add.s32 	%r509, %r121, 32;
	setp.ge.s32 	%p65, %r509, %r120;
	mov.f64 	%fd143, 0d0000000000000000;
	mov.b32 	%r578, -1;
	mov.b32 	%r577, -100;
	mov.f64 	%fd144, %fd143;
	mov.f64 	%fd145, %fd143;
	mov.f64 	%fd146, %fd143;
	mov.f64 	%fd147, %fd143;
	mov.f64 	%fd148, %fd143;
	@%p65 bra 	$L__BB4_86;
	cvt.u64.u32 	%rd94, %r121;
	add.s64 	%rd95, %rd94, %rd15;
	mad.lo.s64 	%rd96, %rd95, 56, %rd2;
	ld.global.v2.u32 	{%r577, %r578}, [%rd96+1792];
	ld.global.f64 	%fd143, [%rd96+1800];
	ld.global.f64 	%fd144, [%rd96+1808];
	ld.global.f64 	%fd145, [%rd96+1816];
	ld.global.f64 	%fd146, [%rd96+1824];
	ld.global.f64 	%fd147, [%rd96+1832];
	ld.global.f64 	%fd148, [%rd96+1840];
$L__BB4_86:
	setp.gt.s32 	%p66, %r6, %r135;
	bar.sync 	0;
	mad.lo.s32 	%r510, %r91, 52, %r98;
	st.shared.v2.u32 	[%r510+-56], {%r575, %r576};
	st.shared.f64 	[%r510+-48], %fd137;
	st.shared.f64 	[%r510+-40], %fd138;
	st.shared.f64 	[%r510+-32], %fd139;
	st.shared.f64 	[%r510+-24], %fd140;
	st.shared.f64 	[%r510+-16], %fd141;
	st.shared.f64 	[%r510+-8], %fd142;
	mad.lo.s32 	%r511, %r97, 52, %r99;
	st.shared.v2.u32 	[%r511+-56], {%r577, %r578};
	st.shared.f64 	[%r511+-48], %fd143;
	st.shared.f64 	[%r511+-40], %fd144;
	st.shared.f64 	[%r511+-32], %fd145;
	st.shared.f64 	[%r511+-24], %fd146;
	st.shared.f64 	[%r511+-16], %fd147;
	st.shared.f64 	[%r511+-8], %fd148;
	bar.sync 	0;
	@%p66 bra 	$L__BB4_88;
	mad.lo.s32 	%r512, %r1, 52, %r44;
	ld.shared.v2.u32 	{%r513, %r514}, [%r512];
	ld.shared.f64 	%fd89, [%r512+8];
	ld.shared.f64 	%fd90, [%r512+16];
	ld.shared.f64 	%fd91, [%r512+24];
	ld.shared.f64 	%fd92, [%r512+32];
	ld.shared.f64 	%fd93, [%r512+40];
	ld.shared.f64 	%fd94, [%r512+48];
	shl.b32 	%r515, %r113, 2;
	mov.u32 	%r516, _ZZN3cub18CUB_300001_SM_10006detail10radix_sort29DeviceRadixSortOnesweepKernelINS1_5radix10policy_hubIi1PjE10Policy1000ELNS0_9SortOrderE0EiS6_jiiNS1_21identity_decomposer_tEEEvPT5_SC_PT3_PKSD_PT1_PKSH_PT2_PKSL_T4_iiT6_E1s;
	add.s32 	%r517, %r516, 43008;
	add.s32 	%r518, %r517, %r515;
	ld.shared.u32 	%r519, [%r518];
	add.s32 	%r520, %r519, %r1;
	mul.wide.u32 	%rd97, %r520, 56;
	add.s64 	%rd98, %rd1, %rd97;
	st.global.v2.u32 	[%rd98], {%r513, %r514};
	st.global.f64 	[%rd98+8], %fd89;
	st.global.f64 	[%rd98+16], %fd90;
	st.global.f64 	[%rd98+24], %fd91;
	st.global.f64 	[%rd98+32], %fd92;
	st.global.f64 	[%rd98+40], %fd93;
	st.global.f64 	[%rd98+48], %fd94;
	bar.warp.sync 	-1;
	ld.shared.v2.u32 	{%r521, %r522}, [%r512+21504];
	ld.shared.f64 	%fd95, [%r512+21512];
	ld.shared.f64 	%fd96, [%r512+21520];
	ld.shared.f64 	%fd97, [%r512+21528];
	ld.shared.f64 	%fd98, [%r512+21536];
	ld.shared.f64 	%fd99, [%r512+21544];
	ld.shared.f64 	%fd100, [%r512+21552];
	shl.b32 	%r523, %r115, 2;
	add.s32 	%r524, %r517, %r523;
	ld.shared.u32 	%r525, [%r524];
	add.s32 	%r526, %r525, %r114;
	mul.wide.u32 	%rd99, %r526, 56;
	add.s64 	%rd100, %rd1, %rd99;
	st.global.v2.u32 	[%rd100], {%r521, %r522};
	st.global.f64 	[%rd100+8], %fd95;
	st.global.f64 	[%rd100+16], %fd96;
	st.global.f64 	[%rd100+24], %fd97;
	st.global.f64 	[%rd100+32], %fd98;
	st.global.f64 	[%rd100+40], %fd99;
	st.global.f64 	[%rd100+48], %fd100;
	bar.warp.sync 	-1;
	bra.uni 	$L__BB4_93;
$L__BB4_88:
	mad.lo.s32 	%r132, %r4, -768, %r135;
	shl.b32 	%r527, %r113, 2;
	mov.u32 	%r528, _ZZN3cub18CUB_300001_SM_10006detail10radix_sort29DeviceRadixSortOnesweepKernelINS1_5radix10policy_hubIi1PjE10Policy1000ELNS0_9SortOrderE0EiS6_jiiNS1_21identity_decomposer_tEEEvPT5_SC_PT3_PKSD_PT1_PKSH_PT2_PKSL_T4_iiT6_E1s;
	add.s32 	%r529, %r528, %r527;
	ld.shared.u32 	%r133, [%r529+43008];
	setp.ge.s32 	%p67, %r1, %r132;
	@%p67 bra 	$L__BB4_90;
	mad.lo.s32 	%r530, %r1, 52, %r44;
	ld.shared.v2.u32 	{%r531, %r532}, [%r530];
	ld.shared.f64 	%fd101, [%r530+8];
	ld.shared.f64 	%fd102, [%r530+16];
	ld.shared.f64 	%fd103, [%r530+24];
	ld.shared.f64 	%fd104, [%r530+32];
	ld.shared.f64 	%fd105, [%r530+40];
	ld.shared.f64 	%fd106, [%r530+48];
	add.s32 	%r533, %r133, %r1;
	mul.wide.u32 	%rd101, %r533, 56;
	add.s64 	%rd102, %rd1, %rd101;
	st.global.v2.u32 	[%rd102], {%r531, %r532};
	st.global.f64 	[%rd102+8], %fd101;
	st.global.f64 	[%rd102+16], %fd102;
	st.global.f64 	[%rd102+24], %fd103;
	st.global.f64 	[%rd102+32], %fd104;
	st.global.f64 	[%rd102+40], %fd105;
	st.global.f64 	[%rd102+48], %fd106;
$L__BB4_90:
	bar.warp.sync 	-1;
	shl.b32 	%r534, %r115, 2;
	add.s32 	%r536, %r528, %r534;
	ld.shared.u32 	%r537, [%r536+43008];
	add.s32 	%r134, %r537, %r114;
	setp.ge.s32 	%p68, %r114, %r132;
	@%p68 bra 	$L__BB4_92;
	mad.lo.s32 	%r538, %r1, 52, %r44;
	ld.shared.v2.u32 	{%r539, %r540}, [%r538+21504];
	ld.shared.f64 	%fd107, [%r538+21512];
	ld.shared.f64 	%fd108, [%r538+21520];
	ld.shared.f64 	%fd109, [%r538+21528];
	ld.shared.f64 	%fd110, [%r538+21536];
	ld.shared.f64 	%fd111, [%r538+21544];
	ld.shared.f64 	%fd112, [%r538+21552];
	mul.wide.u32 	%rd103, %r134, 56;
	add.s64 	%rd104, %rd1, %rd103;
	st.global.v2.u32 	[%rd104], {%r539, %r540};
	st.global.f64 	[%rd104+8], %fd107;
	st.global.f64 	[%rd104+16], %fd108;
	st.global.f64 	[%rd104+24], %fd109;
	st.global.f64 	[%rd104+32], %fd110;
	st.global.f64 	[%rd104+40], %fd111;
	st.global.f64 	[%rd104+48], %fd112;
$L__BB4_92:
	bar.warp.sync 	-1;
$L__BB4_93:
	ret;

}


// ===== COMPILED SASS (sm_100) =====

	.target	sm_100

	.elftype	@"ET_EXEC"


//--------------------- .note.nv.tkinfo           --------------------------
	.section	.note.nv.tkinfo,"",@"SHT_NOTE"
	.sectionflags	@"SHF_NOTE_NV_TKINFO"
	.tkinfo
        /*0018*/ 	.word	0x00000002
        /*0030*/ 	.string	""
        /*0030*/ 	.string	"ptxas"
        /*0030*/ 	.string	"Cuda compilation tools, release 13.0, V13.0.88"
        /*0030*/ 	.string	"Build cuda_13.0.r13.0/compiler.36424714_0"
        /*0030*/ 	.string	"-arch sm_100 -m 64 "



//--------------------- .note.nv.cuinfo           --------------------------
	.section	.note.nv.cuinfo,"",@"SHT_NOTE"
	.sectionflags	@"SHF_NOTE_NV_CUINFO"
        /*0018*/ 	.short	0x0002
        /*001a*/ 	.short	0x0064
        /*001c*/ 	.short	0x0082
	.zero		2


//--------------------- .nv.info                  --------------------------
	.section	.nv.info,"",@"SHT_CUDA_INFO"
	.align	4


	//----- nvinfo : EIATTR_REGCOUNT
	.align		4
        /*0000*/ 	.byte	0x04, 0x2f
        /*0002*/ 	.short	(.L_30 - .L_29)
	.align		4
.L_29:
        /*0004*/ 	.word	index@(_ZN3cub18CUB_300001_SM_10006detail11EmptyKernelIvEEvv)
        /*0008*/ 	.word	0x00000004


	//----- nvinfo : EIATTR_FRAME_SIZE
	.align		4
.L_30:
        /*000c*/ 	.byte	0x04, 0x11
        /*000e*/ 	.short	(.L_32 - .L_31)
	.align		4
.L_31:
        /*0010*/ 	.word	index@(_ZN3cub18CUB_300001_SM_10006detail11EmptyKernelIvEEvv)
        /*0014*/ 	.word	0x00000000


	//----- nvinfo : EIATTR_REGCOUNT
	.align		4
.L_32:
        /*0018*/ 	.byte	0x04, 0x2f
        /*001a*/ 	.short	(.L_34 - .L_33)
	.align		4
.L_33:
        /*001c*/ 	.word	index@(_ZN3cub18CUB_300001_SM_10006detail10radix_sort31DeviceRadixSortSingleTileKernelINS1_5radix10policy_hubIi1PjE10Policy1000ELNS0_9SortOrderE0EiS6_jNS1_21identity_decomposer_tEEEvPKT1_PSB_PKT2_PSF_T3_iiT4_)
        /*0020*/ 	.word	0x00000048


	//----- nvinfo : EIATTR_FRAME_SIZE
	.align		4
.L_34:
        /*0024*/ 	.byte	0x04, 0x11
        /*0026*/ 	.short	(.L_36 - .L_35)
	.align		4
.L_35:
        /*0028*/ 	.word	index@(_ZN3cub18CUB_300001_SM_10006detail10radix_sort31DeviceRadixSortSingleTileKernelINS1_5radix10policy_hubIi1PjE10Policy1000ELNS0_9SortOrderE0EiS6_jNS1_21identity_decomposer_tEEEvPKT1_PSB_PKT2_PSF_T3_iiT4_)
        /*002c*/ 	.word	0x00000000


	//----- nvinfo : EIATTR_REGCOUNT
	.align		4
.L_36:
        /*0030*/ 	.byte	0x04, 0x2f
        /*0032*/ 	.short	(.L_38 - .L_37)
	.align		4
.L_37:
        /*0034*/ 	.word	index@(_ZN3cub18CUB_300001_SM_10006detail10radix_sort30DeviceRadixSortHistogramKernelINS1_5radix10policy_hubIi1PjE10Policy1000ELNS0_9SortOrderE0EijNS1_21identity_decomposer_tEEEvPT2_PKT1_SB_iiT3_)
        /*0038*/ 	.word	0x00000020


	//----- nvinfo : EIATTR_FRAME_SIZE
	.align		4
.L_38:
        /*003c*/ 	.byte	0x04, 0x11
        /*003e*/ 	.short	(.L_40 - .L_39)
	.align		4
.L_39:
        /*0040*/ 	.word	index@(_ZN3cub18CUB_300001_SM_10006detail10radix_sort30DeviceRadixSortHistogramKernelINS1_5radix10policy_hubIi1PjE10Policy1000ELNS0_9SortOrderE0EijNS1_21identity_decomposer_tEEEvPT2_PKT1_SB_iiT3_)
        /*0044*/ 	.word	0x00000000


	//----- nvinfo : EIATTR_REGCOUNT
	.align		4
.L_40:
        /*0048*/ 	.byte	0x04, 0x2f
        /*004a*/ 	.short	(.L_42 - .L_41)
	.align		4
.L_41:
        /*004c*/ 	.word	index@(_ZN3cub18CUB_300001_SM_10006detail10radix_sort33DeviceRadixSortExclusiveSumKernelINS1_5radix10policy_hubIi1PjE10Policy1000EjEEvPT0_)
        /*0050*/ 	.word	0x00000018


	//----- nvinfo : EIATTR_FRAME_SIZE
	.align		4
.L_42:
        /*0054*/ 	.byte	0x04, 0x11
        /*0056*/ 	.short	(.L_44 - .L_43)
	.align		4
.L_43:
        /*0058*/ 	.word	index@(_ZN3cub18CUB_300001_SM_10006detail10radix_sort33DeviceRadixSortExclusiveSumKernelINS1_5radix10policy_hubIi1PjE10Policy1000EjEEvPT0_)
        /*005c*/ 	.word	0x00000000


	//----- nvinfo : EIATTR_REGCOUNT
	.align		4
.L_44:
        /*0060*/ 	.byte	0x04, 0x2f
        /*0062*/ 	.short	(.L_46 - .L_45)
	.align		4
.L_45:
        /*0064*/ 	.word	index@(_ZN3cub18CUB_300001_SM_10006detail10radix_sort29DeviceRadixSortOnesweepKernelINS1_5radix10policy_hubIi1PjE10Policy1000ELNS0_9SortOrderE0EiS6_jiiNS1_21identity_decomposer_tEEEvPT5_SC_PT3_PKSD_PT1_PKSH_PT2_PKSL_T4_iiT6_)
        /*0068*/ 	.word	0x0000002e


	//----- nvinfo : EIATTR_FRAME_SIZE
	.align		4
.L_46:
        /*006c*/ 	.byte	0x04, 0x11
        /*006e*/ 	.short	(.L_48 - .L_47)
	.align		4
.L_47:
        /*0070*/ 	.word	index@(_ZN3cub18CUB_300001_SM_10006detail10radix_sort29DeviceRadixSortOnesweepKernelINS1_5radix10policy_hubIi1PjE10Policy1000ELNS0_9SortOrderE0EiS6_jiiNS1_21identity_decomposer_tEEEvPT5_SC_PT3_PKSD_PT1_PKSH_PT2_PKSL_T4_iiT6_)
        /*0074*/ 	.word	0x00000000


	//----- nvinfo : EIATTR_MIN_STACK_SIZE
	.align		4
.L_48:
        /*0078*/ 	.byte	0x04, 0x12
        /*007a*/ 	.short	(.L_50 - .L_49)
	.align		4
.L_49:
        /*007c*/ 	.word	index@(_ZN3cub18CUB_300001_SM_10006detail10radix_sort29DeviceRadixSortOnesweepKernelINS1_5radix10policy_hubIi1PjE10Policy1000ELNS0_9SortOrderE0EiS6_jiiNS1_21identity_decomposer_tEEEvPT5_SC_PT3_PKSD_PT1_PKSH_PT2_PKSL_T4_iiT6_)
        /*0080*/ 	.word	0x00000000


	//----- nvinfo : EIATTR_MIN_STACK_SIZE
	.align		4
.L_50:
        /*0084*/ 	.byte	0x04, 0x12
        /*0086*/ 	.short	(.L_52 - .L_51)
	.align		4
.L_51:
        /*0088*/ 	.word	index@(_ZN3cub18CUB_300001_SM_10006detail10radix_sort33DeviceRadixSortExclusiveSumKernelINS1_5radix10policy_hubIi1PjE10Policy1000EjEEvPT0_)
        /*008c*/ 	.word	0x00000000


	//----- nvinfo : EIATTR_MIN_STACK_SIZE
	.align		4
.L_52:
        /*0090*/ 	.byte	0x04, 0x12
        /*0092*/ 	.short	(.L_54 - .L_53)
	.align		4
.L_53:
        /*0094*/ 	.word	index@(_ZN3cub18CUB_300001_SM_10006detail10radix_sort30DeviceRadixSortHistogramKernelINS1_5radix10policy_hubIi1PjE10Policy1000ELNS0_9SortOrderE0EijNS1_21identity_decomposer_tEEEvPT2_PKT1_SB_iiT3_)
        /*0098*/ 	.word	0x00000000


	//----- nvinfo : EIATTR_MIN_STACK_SIZE
	.align		4
.L_54:
        /*009c*/ 	.byte	0x04, 0x12
        /*009e*/ 	.short	(.L_56 - .L_55)
	.align		4
.L_55:
        /*00a0*/ 	.word	index@(_ZN3cub18CUB_300001_SM_10006detail10radix_sort31DeviceRadixSortSingleTileKernelINS1_5radix10policy_hubIi1PjE10Policy1000ELNS0_9SortOrderE0EiS6_jNS1_21identity_decomposer_tEEEvPKT1_PSB_PKT2_PSF_T3_iiT4_)
        /*00a4*/ 	.word	0x00000000


	//----- nvinfo : EIATTR_MIN_STACK_SIZE
	.align		4
.L_56:
        /*00a8*/ 	.byte	0x04, 0x12
        /*00aa*/ 	.short	(.L_58 - .L_57)
	.align		4
.L_57:
        /*00ac*/ 	.word	index@(_ZN3cub18CUB_300001_SM_10006detail11EmptyKernelIvEEvv)
        /*00b0*/ 	.word	0x00000000
.L_58:


//--------------------- .nv.compat                --------------------------
	.section	.nv.compat,"",@"SHT_CUDA_COMPAT_INFO"
	.align	4
        /*0000*/ 	.byte	0x02, 0x09, 0x00, 0x00, 0x02, 0x02, 0x01, 0x00, 0x02, 0x05, 0x05, 0x00, 0x03, 0x07, 0x01, 0x01
        /*0010*/ 	.byte	0x02, 0x03, 0x00, 0x00, 0x02, 0x06, 0x01, 0x00, 0x04, 0x0b, 0x08, 0x00, 0x09, 0x00, 0x00, 0x00
        /*0020*/ 	.byte	0x00, 0x00, 0x00, 0x00


//--------------------- .nv.info._ZN3cub18CUB_300001_SM_10006detail10radix_sort29DeviceRadixSortOnesweepKernelINS1_5radix10policy_hubIi1PjE10Policy1000ELNS0_9SortOrderE0EiS6_jiiNS1_21identity_decomposer_tEEEvPT5_SC_PT3_PKSD_PT1_PKSH_PT2_PKSL_T4_iiT6_ --------------------------
	.section	.nv.info._ZN3cub18CUB_300001_SM_10006detail10radix_sort29DeviceRadixSortOnesweepKernelINS1_5radix10policy_hubIi1PjE10Policy1000ELNS0_9SortOrderE0EiS6_jiiNS1_21identity_decomposer_tEEEvPT5_SC_PT3_PKSD_PT1_PKSH_PT2_PKSL_T4_iiT6_,"",@"SHT_CUDA_INFO"
	.sectionflags	@""
	.align	4


	//----- nvinfo : EIATTR_CUDA_API_VERSION
	.align		4
        /*0000*/ 	.byte	0x04, 0x37
        /*0002*/ 	.short	(.L_60 - .L_59)
.L_59:
        /*0004*/ 	.word	0x00000082


	//----- nvinfo : EIATTR_KPARAM_INFO
	.align		4
.L_60:
        /*0008*/ 	.byte	0x04, 0x17
        /*000a*/ 	.short	(.L_62 - .L_61)
.L_61:
        /*000c*/ 	.word	0x00000000
        /*0010*/ 	.short	0x000b
        /*0012*/ 	.short	0x004c
        /*0014*/ 	.byte	0x00, 0xf0, 0x05, 0x00


	//----- nvinfo : EIATTR_KPARAM_INFO
	.align		4
.L_62:
        /*0018*/ 	.byte	0x04, 0x17
        /*001a*/ 	.short	(.L_64 - .L_63)
.L_63:
        /*001c*/ 	.word	0x00000000
        /*0020*/ 	.short	0x000a
        /*0022*/ 	.short	0x0048
        /*0024*/ 	.byte	0x00, 0xf0, 0x11, 0x00


	//----- nvinfo : EIATTR_KPARAM_INFO
	.align		4
.L_64:
        /*0028*/ 	.byte	0x04, 0x17
        /*002a*/ 	.short	(.L_66 - .L_65)
.L_65:
        /*002c*/ 	.word	0x00000000
        /*0030*/ 	.short	0x0009
        /*0032*/ 	.short	0x0044
        /*0034*/ 	.byte	0x00, 0xf0, 0x11, 0x00


	//----- nvinfo : EIATTR_KPARAM_INFO
	.align		4
.L_66:
        /*0038*/ 	.byte	0x04, 0x17
        /*003a*/ 	.short	(.L_68 - .L_67)
.L_67:
        /*003c*/ 	.word	0x00000000
        /*0040*/ 	.short	0x0008
        /*0042*/ 	.short	0x0040
        /*0044*/ 	.byte	0x00, 0xf0, 0x11, 0x00


	//----- nvinfo : EIATTR_KPARAM_INFO
	.align		4
.L_68:
        /*0048*/ 	.byte	0x04, 0x17
        /*004a*/ 	.short	(.L_70 - .L_69)
.L_69:
        /*004c*/ 	.word	0x00000000
        /*0050*/ 	.short	0x0007
        /*0052*/ 	.short	0x0038
        /*0054*/ 	.byte	0x00, 0xf5, 0x21, 0x00


	//----- nvinfo : EIATTR_KPARAM_INFO
	.align		4
.L_70:
        /*0058*/ 	.byte	0x04, 0x17
        /*005a*/ 	.short	(.L_72 - .L_71)
.L_71:
        /*005c*/ 	.word	0x00000000
        /*0060*/ 	.short	0x0006
        /*0062*/ 	.short	0x0030
        /*0064*/ 	.byte	0x00, 0xf5, 0x21, 0x00


	//----- nvinfo : EIATTR_KPARAM_INFO
	.align		4
.L_72:
        /*0068*/ 	.byte	0x04, 0x17
        /*006a*/ 	.short	(.L_74 - .L_73)
.L_73:
        /*006c*/ 	.word	0x00000000
        /*0070*/ 	.short	0x0005
        /*0072*/ 	.short	0x0028
        /*0074*/ 	.byte	0x00, 0xf5, 0x21, 0x00


	//----- nvinfo : EIATTR_KPARAM_INFO
	.align		4
.L_74:
        /*0078*/ 	.byte	0x04, 0x17
        /*007a*/ 	.short	(.L_76 - .L_75)
.L_75:
        /*007c*/ 	.word	0x00000000
        /*0080*/ 	.short	0x0004
        /*0082*/ 	.short	0x0020
        /*0084*/ 	.byte	0x00, 0xf5, 0x21, 0x00


	//----- nvinfo : EIATTR_KPARAM_INFO
	.align		4
.L_76:
        /*0088*/ 	.byte	0x04, 0x17
        /*008a*/ 	.short	(.L_78 - .L_77)
.L_77:
        /*008c*/ 	.word	0x00000000
        /*0090*/ 	.short	0x0003
        /*0092*/ 	.short	0x0018
        /*0094*/ 	.byte	0x00, 0xf5, 0x21, 0x00


	//----- nvinfo : EIATTR_KPARAM_INFO
	.align		4
.L_78:
        /*0098*/ 	.byte	0x04, 0x17
        /*009a*/ 	.short	(.L_80 - .L_79)
.L_79:
        /*009c*/ 	.word	0x00000000
        /*00a0*/ 	.short	0x0002
        /*00a2*/ 	.short	0x0010
        /*00a4*/ 	.byte	0x00, 0xf5, 0x21, 0x00


	//----- nvinfo : EIATTR_KPARAM_INFO
	.align		4
.L_80:
        /*00a8*/ 	.byte	0x04, 0x17
        /*00aa*/ 	.short	(.L_82 - .L_81)
.L_81:
        /*00ac*/ 	.word	0x00000000
        /*00b0*/ 	.short	0x0001
        /*00b2*/ 	.short	0x0008
        /*00b4*/ 	.byte	0x00, 0xf5, 0x21, 0x00


	//----- nvinfo : EIATTR_KPARAM_INFO
	.align		4
.L_82:
        /*00b8*/ 	.byte	0x04, 0x17
        /*00ba*/ 	.short	(.L_84 - .L_83)
.L_83:
        /*00bc*/ 	.word	0x00000000
        /*00c0*/ 	.short	0x0000
        /*00c2*/ 	.short	0x0000
        /*00c4*/ 	.byte	0x00, 0xf5, 0x21, 0x00


	//----- nvinfo : EIATTR_SPARSE_MMA_MASK
	.align		4
.L_84:
        /*00c8*/ 	.byte	0x03, 0x50
        /*00ca*/ 	.short	0x0000


	//----- nvinfo : EIATTR_MAXREG_COUNT
	.align		4
        /*00cc*/ 	.byte	0x03, 0x1b
        /*00ce*/ 	.short	0x00a8


	//----- nvinfo : EIATTR_NUM_BARRIERS
	.align		4
        /*00d0*/ 	.byte	0x02, 0x4c
        /*00d2*/ 	.byte	0x01
	.zero		1


	//----- nvinfo : EIATTR_MERCURY_ISA_VERSION
	.align		4
        /*00d4*/ 	.byte	0x03, 0x5f
        /*00d6*/ 	.short	0x0101


	//----- nvinfo : EIATTR_COOP_GROUP_MASK_REGIDS
	.align		4
        /*00d8*/ 	.byte	0x04, 0x29
        /*00da*/ 	.short	(.L_86 - .L_85)


	//   ....[0]....
.L_85:
        /*00dc*/ 	.word	0xffffffff


	//   ....[1]....
        /*00e0*/ 	.word	0x05000008


	//   ....[2]....
        /*00e4*/ 	.word	0xffffffff


	//   ....[3]....
        /*00e8*/ 	.word	0xffffffff


	//   ....[4]....
        /*00ec*/ 	.word	0xffffffff


	//   ....[5]....
        /*00f0*/ 	.word	0xffffffff


	//   ....[6]....
        /*00f4*/ 	.word	0xffffffff


	//   ....[7]....
        /*00f8*/ 	.word	0xffffffff


	//   ....[8]....
        /*00fc*/ 	.word	0xffffffff


	//   ....[9]....
        /*0100*/ 	.word	0xffffffff


	//   ....[10]....
        /*0104*/ 	.word	0xffffffff


	//   ....[11]....
        /*0108*/ 	.word	0xffffffff


	//   ....[12]....
        /*010c*/ 	.word	0xffffffff


	//   ....[13]....
        /*0110*/ 	.word	0xffffffff


	//   ....[14]....
        /*0114*/ 	.word	0xffffffff


	//   ....[15]....
        /*0118*/ 	.word	0xffffffff


	//   ....[16]....
        /*011c*/ 	.word	0xffffffff


	//   ....[17]....
        /*0120*/ 	.word	0xffffffff


	//   ....[18]....
        /*0124*/ 	.word	0xffffffff


	//   ....[19]....
        /*0128*/ 	.word	0xffffffff


	//   ....[20]....
        /*012c*/ 	.word	0xffffffff


	//   ....[21]....
        /*0130*/ 	.word	0xffffffff


	//   ....[22]....
        /*0134*/ 	.word	0xffffffff


	//   ....[23]....
        /*0138*/ 	.word	0xffffffff


	//   ....[24]....
        /*013c*/ 	.word	0xffffffff


	//   ....[25]....
        /*0140*/ 	.word	0x0500000f


	//   ....[26]....
        /*0144*/ 	.word	0xffffffff


	//   ....[27]....
        /*0148*/ 	.word	0xffffffff


	//   ....[28]....
        /*014c*/ 	.word	0xffffffff


	//   ....[29]....
        /*0150*/ 	.word	0xffffffff


	//   ....[30]....
        /*0154*/ 	.word	0xffffffff


	//   ....[31]....
        /*0158*/ 	.word	0xffffffff


	//   ....[32]....
        /*015c*/ 	.word	0xffffffff


	//   ....[33]....
        /*0160*/ 	.word	0xffffffff


	//   ....[34]....
        /*0164*/ 	.word	0x05000023


	//   ....[35]....
        /*0168*/ 	.word	0x05000023


	//   ....[36]....
        /*016c*/ 	.word	0x05000023


	//   ....[37]....
        /*0170*/ 	.word	0x05000023


	//   ....[38]....
        /*0174*/ 	.word	0x05000023


	//----- nvinfo : EIATTR_COOP_GROUP_INSTR_OFFSETS
	.align		4
.L_86:
        /*0178*/ 	.byte	0x04, 0x28
        /*017a*/ 	.short	(.L_88 - .L_87)


	//   ....[0]....
.L_87:
        /*017c*/ 	.word	0x00000910


	//   ....[1]....
        /*0180*/ 	.word	0x00000e70


	//   ....[2]....
        /*0184*/ 	.word	0x00001aa0


	//   ....[3]....
        /*0188*/ 	.word	0x00001ac0


	//   ....[4]....
        /*018c*/ 	.word	0x00001ae0


	//   ....[5]....
        /*0190*/ 	.word	0x00001b00


	//   ....[6]....
        /*0194*/ 	.word	0x00001b20


	//   ....[7]....
        /*0198*/ 	.word	0x00001fc0


	//   ....[8]....
        /*019c*/ 	.word	0x00001fd0


	//   ....[9]....
        /*01a0*/ 	.word	0x00001ff0


	//   ....[10]....
        /*01a4*/ 	.word	0x00002010


	//   ....[11]....
        /*01a8*/ 	.word	0x00002060


	//   ....[12]....
        /*01ac*/ 	.word	0x00002090


	//   ....[13]....
        /*01b0*/ 	.word	0x000020d0


	//   ....[14]....
        /*01b4*/ 	.word	0x000020f0


	//   ....[15]....
        /*01b8*/ 	.word	0x00002200


	//   ....[16]....
        /*01bc*/ 	.word	0x00002220


	//   ....[17]....
        /*01c0*/ 	.word	0x00002230


	//   ....[18]....
        /*01c4*/ 	.word	0x00002250


	//   ....[19]....
        /*01c8*/ 	.word	0x00002290


	//   ....[20]....
        /*01cc*/ 	.word	0x000022c0


	//   ....[21]....
        /*01d0*/ 	.word	0x00002300


	//   ....[22]....
        /*01d4*/ 	.word	0x00002320


	//   ....[23]....
        /*01d8*/ 	.word	0x00002340


	//   ....[24]....
        /*01dc*/ 	.word	0x00002430


	//   ....[25]....
        /*01e0*/ 	.word	0x00002680


	//   ....[26]....
        /*01e4*/ 	.word	0x00002910


	//   ....[27]....
        /*01e8*/ 	.word	0x000029b0


	//   ....[28]....
        /*01ec*/ 	.word	0x00002af0


	//   ....[29]....
        /*01f0*/ 	.word	0x00002be0


	//   ....[30]....
        /*01f4*/ 	.word	0x00003440


	//   ....[31]....
        /*01f8*/ 	.word	0x00003560


	//   ....[32]....
        /*01fc*/ 	.word	0x00003750


	//   ....[33]....
        /*0200*/ 	.word	0x000038d0


	//   ....[34]....
        /*0204*/ 	.word	0x00003940


	//   ....[35]....
        /*0208*/ 	.word	0x000039b0


	//   ....[36]....
        /*020c*/ 	.word	0x00003a20


	//   ....[37]....
        /*0210*/ 	.word	0x00003a90


	//   ....[38]....
        /*0214*/ 	.word	0x00003b00


	//----- nvinfo : EIATTR_VRC_CTA_INIT_COUNT
	.align		4
.L_88:
        /*0218*/ 	.byte	0x02, 0x4a
	.zero		1
	.zero		1


	//----- nvinfo : EIATTR_EXIT_INSTR_OFFSETS
	.align		4
        /*021c*/ 	.byte	0x04, 0x1c
        /*021e*/ 	.short	(.L_90 - .L_89)


	//   ....[0]....
.L_89:
        /*0220*/ 	.word	0x000016d0


	//   ....[1]....
        /*0224*/ 	.word	0x00001800


	//   ....[2]....
        /*0228*/ 	.word	0x000018c0


	//   ....[3]....
        /*022c*/ 	.word	0x00003570


	//   ....[4]....
        /*0230*/ 	.word	0x000038e0


	//----- nvinfo : EIATTR_MAX_THREADS
	.align		4
.L_90:
        /*0234*/ 	.byte	0x04, 0x05
        /*0236*/ 	.short	(.L_92 - .L_91)
.L_91:
        /*0238*/ 	.word	0x00000180
        /*023c*/ 	.word	0x00000001
        /*0240*/ 	.word	0x00000001


	//----- nvinfo : EIATTR_CRS_STACK_SIZE
	.align		4
.L_92:
        /*0244*/ 	.byte	0x04, 0x1e
        /*0246*/ 	.short	(.L_94 - .L_93)
.L_93:
        /*0248*/ 	.word	0x00000000


	//----- nvinfo : EIATTR_CBANK_PARAM_SIZE
	.align		4
.L_94:
        /*024c*/ 	.byte	0x03, 0x19
        /*024e*/ 	.short	0x004d


	//----- nvinfo : EIATTR_PARAM_CBANK
	.align		4
        /*0250*/ 	.byte	0x04, 0x0a
        /*0252*/ 	.short	(.L_96 - .L_95)
	.align		4
.L_95:
        /*0254*/ 	.word	index@(.nv.constant0._ZN3cub18CUB_300001_SM_10006detail10radix_sort29DeviceRadixSortOnesweepKernelINS1_5radix10policy_hubIi1PjE10Policy1000ELNS0_9SortOrderE0EiS6_jiiNS1_21identity_decomposer_tEEEvPT5_SC_PT3_PKSD_PT1_PKSH_PT2_PKSL_T4_iiT6_)
        /*0258*/ 	.short	0x0380
        /*025a*/ 	.short	0x004d


	//----- nvinfo : EIATTR_SW_WAR
	.align		4
.L_96:
        /*025c*/ 	.byte	0x04, 0x36
        /*025e*/ 	.short	(.L_98 - .L_97)
.L_97:
        /*0260*/ 	.word	0x00000008
.L_98:


//--------------------- .nv.info._ZN3cub18CUB_300001_SM_10006detail10radix_sort33DeviceRadixSortExclusiveSumKernelINS1_5radix10policy_hubIi1PjE10Policy1000EjEEvPT0_ --------------------------
	.section	.nv.info._ZN3cub18CUB_300001_SM_10006detail10radix_sort33DeviceRadixSortExclusiveSumKernelINS1_5radix10policy_hubIi1PjE10Policy1000EjEEvPT0_,"",@"SHT_CUDA_INFO"
	.sectionflags	@""
	.align	4


	//----- nvinfo : EIATTR_CUDA_API_VERSION
	.align		4
        /*0000*/ 	.byte	0x04, 0x37
        /*0002*/ 	.short	(.L_100 - .L_99)
.L_99:
        /*0004*/ 	.word	0x00000082


	//----- nvinfo : EIATTR_KPARAM_INFO
	.align		4
.L_100:
        /*0008*/ 	.byte	0x04, 0x17
        /*000a*/ 	.short	(.L_102 - .L_101)
.L_101:
        /*000c*/ 	.word	0x00000000
        /*0010*/ 	.short	0x0000
        /*0012*/ 	.short	0x0000
        /*0014*/ 	.byte	0x00, 0xf5, 0x21, 0x00


	//----- nvinfo : EIATTR_SPARSE_MMA_MASK
	.align		4
.L_102:
        /*0018*/ 	.byte	0x03, 0x50
        /*001a*/ 	.short	0x0000


	//----- nvinfo : EIATTR_MAXREG_COUNT
	.align		4
        /*001c*/ 	.byte	0x03, 0x1b
        /*001e*/ 	.short	0x00ff


	//----- nvinfo : EIATTR_NUM_BARRIERS
	.align		4
        /*0020*/ 	.byte	0x02, 0x4c
        /*0022*/ 	.byte	0x01
	.zero		1


	//----- nvinfo : EIATTR_MERCURY_ISA_VERSION
	.align		4
        /*0024*/ 	.byte	0x03, 0x5f
        /*0026*/ 	.short	0x0101


	//----- nvinfo : EIATTR_COOP_GROUP_MASK_REGIDS
	.align		4
        /*0028*/ 	.byte	0x04, 0x29
        /*002a*/ 	.short	(.L_104 - .L_103)


	//   ....[0]....
.L_103:
        /*002c*/ 	.word	0xffffffff


	//   ....[1]....
        /*0030*/ 	.word	0xffffffff


	//   ....[2]....
        /*0034*/ 	.word	0xffffffff


	//   ....[3]....
        /*0038*/ 	.word	0xffffffff


	//   ....[4]....
        /*003c*/ 	.word	0xffffffff


	//   ....[5]....
        /*0040*/ 	.word	0x05000012


	//   ....[6]....
        /*0044*/ 	.word	0x05000012


	//   ....[7]....
        /*0048*/ 	.word	0x05000012


	//   ....[8]....
        /*004c*/ 	.word	0x05000012


	//   ....[9]....
        /*0050*/ 	.word	0x05000012


	//----- nvinfo : EIATTR_COOP_GROUP_INSTR_OFFSETS
	.align		4
.L_104:
        /*0054*/ 	.byte	0x04, 0x28
        /*0056*/ 	.short	(.L_106 - .L_105)


	//   ....[0]....
.L_105:
        /*0058*/ 	.word	0x00000210


	//   ....[1]....
        /*005c*/ 	.word	0x00000230


	//   ....[2]....
        /*0060*/ 	.word	0x00000250


	//   ....[3]....
        /*0064*/ 	.word	0x00000270


	//   ....[4]....
        /*0068*/ 	.word	0x00000290


	//   ....[5]....
        /*006c*/ 	.word	0x00000460


	//   ....[6]....
        /*0070*/ 	.word	0x000004d0


	//   ....[7]....
        /*0074*/ 	.word	0x00000540


	//   ....[8]....
        /*0078*/ 	.word	0x000005b0


	//   ....[9]....
        /*007c*/ 	.word	0x00000620


	//----- nvinfo : EIATTR_VRC_CTA_INIT_COUNT
	.align		4
.L_106:
        /*0080*/ 	.byte	0x02, 0x4a
	.zero		1
	.zero		1


	//----- nvinfo : EIATTR_EXIT_INSTR_OFFSETS
	.align		4
        /*0084*/ 	.byte	0x04, 0x1c
        /*0086*/ 	.short	(.L_108 - .L_107)


	//   ....[0]....
.L_107:
        /*0088*/ 	.word	0x000003d0


	//   ....[1]....
        /*008c*/ 	.word	0x00000400


	//----- nvinfo : EIATTR_CRS_STACK_SIZE
	.align		4
.L_108:
        /*0090*/ 	.byte	0x04, 0x1e
        /*0092*/ 	.short	(.L_110 - .L_109)
.L_109:
        /*0094*/ 	.word	0x00000000


	//----- nvinfo : EIATTR_CBANK_PARAM_SIZE
	.align		4
.L_110:
        /*0098*/ 	.byte	0x03, 0x19
        /*009a*/ 	.short	0x0008


	//----- nvinfo : EIATTR_PARAM_CBANK
	.align		4
        /*009c*/ 	.byte	0x04, 0x0a
        /*009e*/ 	.short	(.L_112 - .L_111)
	.align		4
.L_111:
        /*00a0*/ 	.word	index@(.nv.constant0._ZN3cub18CUB_300001_SM_10006detail10radix_sort33DeviceRadixSortExclusiveSumKernelINS1_5radix10policy_hubIi1PjE10Policy1000EjEEvPT0_)
        /*00a4*/ 	.short	0x0380
        /*00a6*/ 	.short	0x0008


	//----- nvinfo : EIATTR_SW_WAR
	.align		4
.L_112:
        /*00a8*/ 	.byte	0x04, 0x36
        /*00aa*/ 	.short	(.L_114 - .L_113)
.L_113:
        /*00ac*/ 	.word	0x00000008
.L_114:


//--------------------- .nv.info._ZN3cub18CUB_300001_SM_10006detail10radix_sort30DeviceRadixSortHistogramKernelINS1_5radix10policy_hubIi1PjE10Policy1000ELNS0_9SortOrderE0EijNS1_21identity_decomposer_tEEEvPT2_PKT1_SB_iiT3_ --------------------------
	.section	.nv.info._ZN3cub18CUB_300001_SM_10006detail10radix_sort30DeviceRadixSortHistogramKernelINS1_5radix10policy_hubIi1PjE10Policy1000ELNS0_9SortOrderE0EijNS1_21identity_decomposer_tEEEvPT2_PKT1_SB_iiT3_,"",@"SHT_CUDA_INFO"
	.sectionflags	@""
	.align	4


	//----- nvinfo : EIATTR_CUDA_API_VERSION
	.align		4
        /*0000*/ 	.byte	0x04, 0x37
        /*0002*/ 	.short	(.L_116 - .L_115)
.L_115:
        /*0004*/ 	.word	0x00000082


	//----- nvinfo : EIATTR_KPARAM_INFO
	.align		4
.L_116:
        /*0008*/ 	.byte	0x04, 0x17
        /*000a*/ 	.short	(.L_118 - .L_117)
.L_117:
        /*000c*/ 	.word	0x00000000
        /*0010*/ 	.short	0x0005
        /*0012*/ 	.short	0x001c
        /*0014*/ 	.byte	0x00, 0xf0, 0x05, 0x00


	//----- nvinfo : EIATTR_KPARAM_INFO
	.align		4
.L_118:
        /*0018*/ 	.byte	0x04, 0x17
        /*001a*/ 	.short	(.L_120 - .L_119)
.L_119:
        /*001c*/ 	.word	0x00000000
        /*0020*/ 	.short	0x0004
        /*0022*/ 	.short	0x0018
        /*0024*/ 	.byte	0x00, 0xf0, 0x11, 0x00


	//----- nvinfo : EIATTR_KPARAM_INFO
	.align		4
.L_120:
        /*0028*/ 	.byte	0x04, 0x17
        /*002a*/ 	.short	(.L_122 - .L_121)
.L_121:
        /*002c*/ 	.word	0x00000000
        /*0030*/ 	.short	0x0003
        /*0032*/ 	.short	0x0014
        /*0034*/ 	.byte	0x00, 0xf0, 0x11, 0x00


	//----- nvinfo : EIATTR_KPARAM_INFO
	.align		4
.L_122:
        /*0038*/ 	.byte	0x04, 0x17
        /*003a*/ 	.short	(.L_124 - .L_123)
.L_123:
        /*003c*/ 	.word	0x00000000
        /*0040*/ 	.short	0x0002
        /*0042*/ 	.short	0x0010
        /*0044*/ 	.byte	0x00, 0xf0, 0x11, 0x00


	//----- nvinfo : EIATTR_KPARAM_INFO
	.align		4
.L_124:
        /*0048*/ 	.byte	0x04, 0x17
        /*004a*/ 	.short	(.L_126 - .L_125)
.L_125:
        /*004c*/ 	.word	0x00000000
        /*0050*/ 	.short	0x0001
        /*0052*/ 	.short	0x0008
        /*0054*/ 	.byte	0x00, 0xf5, 0x21, 0x00


	//----- nvinfo : EIATTR_KPARAM_INFO
	.align		4
.L_126:
        /*0058*/ 	.byte	0x04, 0x17
        /*005a*/ 	.short	(.L_128 - .L_127)
.L_127:
        /*005c*/ 	.word	0x00000000
        /*0060*/ 	.short	0x0000
        /*0062*/ 	.short	0x0000
        /*0064*/ 	.byte	0x00, 0xf5, 0x21, 0x00


	//----- nvinfo : EIATTR_SPARSE_MMA_MASK
	.align		4
.L_128:
        /*0068*/ 	.byte	0x03, 0x50
        /*006a*/ 	.short	0x0000


	//----- nvinfo : EIATTR_MAXREG_COUNT
	.align		4
        /*006c*/ 	.byte	0x03, 0x1b
        /*006e*/ 	.short	0x00ff


	//----- nvinfo : EIATTR_NUM_BARRIERS
	.align		4
        /*0070*/ 	.byte	0x02, 0x4c
        /*0072*/ 	.byte	0x01
	.zero		1


	//----- nvinfo : EIATTR_MERCURY_ISA_VERSION
	.align		4
        /*0074*/ 	.byte	0x03, 0x5f
        /*0076*/ 	.short	0x0101


	//----- nvinfo : EIATTR_VRC_CTA_INIT_COUNT
	.align		4
        /*0078*/ 	.byte	0x02, 0x4a
	.zero		1
	.zero		1


	//----- nvinfo : EIATTR_EXIT_INSTR_OFFSETS
	.align		4
        /*007c*/ 	.byte	0x04, 0x1c
        /*007e*/ 	.short	(.L_130 - .L_129)


	//   ....[0]....
.L_129:
        /*0080*/ 	.word	0x00000030


	//   ....[1]....
        /*0084*/ 	.word	0x00002b10


	//----- nvinfo : EIATTR_MAX_THREADS
	.align		4
.L_130:
        /*0088*/ 	.byte	0x04, 0x05
        /*008a*/ 	.short	(.L_132 - .L_131)
.L_131:
        /*008c*/ 	.word	0x00000080
        /*0090*/ 	.word	0x00000001
        /*0094*/ 	.word	0x00000001


	//----- nvinfo : EIATTR_CRS_STACK_SIZE
	.align		4
.L_132:
        /*0098*/ 	.byte	0x04, 0x1e
        /*009a*/ 	.short	(.L_134 - .L_133)
.L_133:
        /*009c*/ 	.word	0x00000000


	//----- nvinfo : EIATTR_CBANK_PARAM_SIZE
	.align		4
.L_134:
        /*00a0*/ 	.byte	0x03, 0x19
        /*00a2*/ 	.short	0x001d


	//----- nvinfo : EIATTR_PARAM_CBANK
	.align		4
        /*00a4*/ 	.byte	0x04, 0x0a
        /*00a6*/ 	.short	(.L_136 - .L_135)
	.align		4
.L_135:
        /*00a8*/ 	.word	index@(.nv.constant0._ZN3cub18CUB_300001_SM_10006detail10radix_sort30DeviceRadixSortHistogramKernelINS1_5radix10policy_hubIi1PjE10Policy1000ELNS0_9SortOrderE0EijNS1_21identity_decomposer_tEEEvPT2_PKT1_SB_iiT3_)
        /*00ac*/ 	.short	0x0380
        /*00ae*/ 	.short	0x001d


	//----- nvinfo : EIATTR_SW_WAR
	.align		4
.L_136:
        /*00b0*/ 	.byte	0x04, 0x36
        /*00b2*/ 	.short	(.L_138 - .L_137)
.L_137:
        /*00b4*/ 	.word	0x00000008
.L_138:


//--------------------- .nv.info._ZN3cub18CUB_300001_SM_10006detail10radix_sort31DeviceRadixSortSingleTileKernelINS1_5radix10policy_hubIi1PjE10Policy1000ELNS0_9SortOrderE0EiS6_jNS1_21identity_decomposer_tEEEvPKT1_PSB_PKT2_PSF_T3_iiT4_ --------------------------
	.section	.nv.info._ZN3cub18CUB_300001_SM_10006detail10radix_sort31DeviceRadixSortSingleTileKernelINS1_5radix10policy_hubIi1PjE10Policy1000ELNS0_9SortOrderE0EiS6_jNS1_21identity_decomposer_tEEEvPKT1_PSB_PKT2_PSF_T3_iiT4_,"",@"SHT_CUDA_INFO"
	.sectionflags	@""
	.align	4


	//----- nvinfo : EIATTR_CUDA_API_VERSION
	.align		4
        /*0000*/ 	.byte	0x04, 0x37
        /*0002*/ 	.short	(.L_140 - .L_139)
.L_139:
        /*0004*/ 	.word	0x00000082


	//----- nvinfo : EIATTR_KPARAM_INFO
	.align		4
.L_140:
        /*0008*/ 	.byte	0x04, 0x17
        /*000a*/ 	.short	(.L_142 - .L_141)
.L_141:
        /*000c*/ 	.word	0x00000000
        /*0010*/ 	.short	0x0007
        /*0012*/ 	.short	0x002c
        /*0014*/ 	.byte	0x00, 0xf0, 0x05, 0x00


	//----- nvinfo : EIATTR_KPARAM_INFO
	.align		4
.L_142:
        /*0018*/ 	.byte	0x04, 0x17
        /*001a*/ 	.short	(.L_144 - .L_143)
.L_143:
        /*001c*/ 	.word	0x00000000
        /*0020*/ 	.short	0x0006
        /*0022*/ 	.short	0x0028
        /*0024*/ 	.byte	0x00, 0xf0, 0x11, 0x00


	//----- nvinfo : EIATTR_KPARAM_INFO
	.align		4
.L_144:
        /*0028*/ 	.byte	0x04, 0x17
        /*002a*/ 	.short	(.L_146 - .L_145)
.L_145:
        /*002c*/ 	.word	0x00000000
        /*0030*/ 	.short	0x0005
        /*0032*/ 	.short	0x0024
        /*0034*/ 	.byte	0x00, 0xf0, 0x11, 0x00


	//----- nvinfo : EIATTR_KPARAM_INFO
	.align		4
.L_146:
        /*0038*/ 	.byte	0x04, 0x17
        /*003a*/ 	.short	(.L_148 - .L_147)
.L_147:
        /*003c*/ 	.word	0x00000000
        /*0040*/ 	.short	0x0004
        /*0042*/ 	.short	0x0020
        /*0044*/ 	.byte	0x00, 0xf0, 0x11, 0x00


	//----- nvinfo : EIATTR_KPARAM_INFO
	.align		4
.L_148:
        /*0048*/ 	.byte	0x04, 0x17
        /*004a*/ 	.short	(.L_150 - .L_149)
.L_149:
        /*004c*/ 	.word	0x00000000
        /*0050*/ 	.short	0x0003
        /*0052*/ 	.short	0x0018
        /*0054*/ 	.byte	0x00, 0xf5, 0x21, 0x00


	//----- nvinfo : EIATTR_KPARAM_INFO
	.align		4
.L_150:
        /*0058*/ 	.byte	0x04, 0x17
        /*005a*/ 	.short	(.L_152 - .L_151)
.L_151:
        /*005c*/ 	.word	0x00000000
        /*0060*/ 	.short	0x0002
        /*0062*/ 	.short	0x0010
        /*0064*/ 	.byte	0x00, 0xf5, 0x21, 0x00


	//----- nvinfo : EIATTR_KPARAM_INFO
	.align		4
.L_152:
        /*0068*/ 	.byte	0x04, 0x17
        /*006a*/ 	.short	(.L_154 - .L_153)
.L_153:
        /*006c*/ 	.word	0x00000000
        /*0070*/ 	.short	0x0001
        /*0072*/ 	.short	0x0008
        /*0074*/ 	.byte	0x00, 0xf5, 0x21, 0x00


	//----- nvinfo : EIATTR_KPARAM_INFO
	.align		4
.L_154:
        /*0078*/ 	.byte	0x04, 0x17
        /*007a*/ 	.short	(.L_156 - .L_155)
.L_155:
        /*007c*/ 	.word	0x00000000
        /*0080*/ 	.short	0x0000
        /*0082*/ 	.short	0x0000
        /*0084*/ 	.byte	0x00, 0xf5, 0x21, 0x00


	//----- nvinfo : EIATTR_SPARSE_MMA_MASK
	.align		4
.L_156:
        /*0088*/ 	.byte	0x03, 0x50
        /*008a*/ 	.short	0x0000


	//----- nvinfo : EIATTR_MAXREG_COUNT
	.align		4
        /*008c*/ 	.byte	0x03, 0x1b
        /*008e*/ 	.short	0x00ff


	//----- nvinfo : EIATTR_NUM_BARRIERS
	.align		4
        /*0090*/ 	.byte	0x02, 0x4c
        /*0092*/ 	.byte	0x01
	.zero		1


	//----- nvinfo : EIATTR_MERCURY_ISA_VERSION
	.align		4
        /*0094*/ 	.byte	0x03, 0x5f
        /*0096*/ 	.short	0x0101


	//----- nvinfo : EIATTR_COOP_GROUP_MASK_REGIDS
	.align		4
        /*0098*/ 	.byte	0x04, 0x29
        /*009a*/ 	.short	(.L_158 - .L_157)


	//   ....[0]....
.L_157:
        /*009c*/ 	.word	0xffffffff


	//   ....[1]....
        /*00a0*/ 	.word	0xffffffff


	//   ....[2]....
        /*00a4*/ 	.word	0xffffffff


	//   ....[3]....
        /*00a8*/ 	.word	0xffffffff


	//   ....[4]....
        /*00ac*/ 	.word	0xffffffff


	//----- nvinfo : EIATTR_COOP_GROUP_INSTR_OFFSETS
	.align		4
.L_158:
        /*00b0*/ 	.byte	0x04, 0x28
        /*00b2*/ 	.short	(.L_160 - .L_159)


	//   ....[0]....
.L_159:
        /*00b4*/ 	.word	0x00000a30


	//   ....[1]....
        /*00b8*/ 	.word	0x00000a50


	//   ....[2]....
        /*00bc*/ 	.word	0x00000a70


	//   ....[3]....
        /*00c0*/ 	.word	0x00000a90


	//   ....[4]....
        /*00c4*/ 	.word	0x00000ab0


	//----- nvinfo : EIATTR_VRC_CTA_INIT_COUNT
	.align		4
.L_160:
        /*00c8*/ 	.byte	0x02, 0x4a
	.zero		1
	.zero		1


	//----- nvinfo : EIATTR_EXIT_INSTR_OFFSETS
	.align		4
        /*00cc*/ 	.byte	0x04, 0x1c
        /*00ce*/ 	.short	(.L_162 - .L_161)


	//   ....[0]....
.L_161:
        /*00d0*/ 	.word	0x00001400


	//   ....[1]....
        /*00d4*/ 	.word	0x00001550


	//----- nvinfo : EIATTR_MAX_THREADS
	.align		4
.L_162:
        /*00d8*/ 	.byte	0x04, 0x05
        /*00da*/ 	.short	(.L_164 - .L_163)
.L_163:
        /*00dc*/ 	.word	0x00000100
        /*00e0*/ 	.word	0x00000001
        /*00e4*/ 	.word	0x00000001


	//----- nvinfo : EIATTR_CBANK_PARAM_SIZE
	.align		4
.L_164:
        /*00e8*/ 	.byte	0x03, 0x19
        /*00ea*/ 	.short	0x002d


	//----- nvinfo : EIATTR_PARAM_CBANK
	.align		4
        /*00ec*/ 	.byte	0x04, 0x0a
        /*00ee*/ 	.short	(.L_166 - .L_165)
	.align		4
.L_165:
        /*00f0*/ 	.word	index@(.nv.constant0._ZN3cub18CUB_300001_SM_10006detail10radix_sort31DeviceRadixSortSingleTileKernelINS1_5radix10policy_hubIi1PjE10Policy1000ELNS0_9SortOrderE0EiS6_jNS1_21identity_decomposer_tEEEvPKT1_PSB_PKT2_PSF_T3_iiT4_)
        /*00f4*/ 	.short	0x0380
        /*00f6*/ 	.short	0x002d


	//----- nvinfo : EIATTR_SW_WAR
	.align		4
.L_166:
        /*00f8*/ 	.byte	0x04, 0x36
        /*00fa*/ 	.short	(.L_168 - .L_167)
.L_167:
        /*00fc*/ 	.word	0x00000008
.L_168:


//--------------------- .nv.info._ZN3cub18CUB_300001_SM_10006detail11EmptyKernelIvEEvv --------------------------
	.section	.nv.info._ZN3cub18CUB_300001_SM_10006detail11EmptyKernelIvEEvv,"",@"SHT_CUDA_INFO"
	.sectionflags	@""
	.align	4


	//----- nvinfo : EIATTR_CUDA_API_VERSION
	.align		4
        /*0000*/ 	.byte	0x04, 0x37
        /*0002*/ 	.short	(.L_170 - .L_169)
.L_169:
        /*0004*/ 	.word	0x00000082


	//----- nvinfo : EIATTR_SPARSE_MMA_MASK
	.align		4
.L_170:
        /*0008*/ 	.byte	0x03, 0x50
        /*000a*/ 	.short	0x0000


	//----- nvinfo : EIATTR_MAXREG_COUNT
	.align		4
        /*000c*/ 	.byte	0x03, 0x1b
        /*000e*/ 	.short	0x00ff


	//----- nvinfo : EIATTR_MERCURY_ISA_VERSION
	.align		4
        /*0010*/ 	.byte	0x03, 0x5f
        /*0012*/ 	.short	0x0101


	//----- nvinfo : EIATTR_VRC_CTA_INIT_COUNT
	.align		4
        /*0014*/ 	.byte	0x02, 0x4a
	.zero		1
	.zero		1


	//----- nvinfo : EIATTR_EXIT_INSTR_OFFSETS
	.align		4
        /*0018*/ 	.byte	0x04, 0x1c
        /*001a*/ 	.short	(.L_172 - .L_171)


	//   ....[0]....
.L_171:
        /*001c*/ 	.word	0x00000010


	//----- nvinfo : EIATTR_SW_WAR
	.align		4
.L_172:
        /*0020*/ 	.byte	0x04, 0x36
        /*0022*/ 	.short	(.L_174 - .L_173)
.L_173:
        /*0024*/ 	.word	0x00000008
.L_174:


//--------------------- .nv.callgraph             --------------------------
	.section	.nv.callgraph,"",@"SHT_CUDA_CALLGRAPH"
	.align	4
	.sectionentsize	8
	.align		4
        /*0000*/ 	.word	0x00000000
	.align		4
        /*0004*/ 	.word	0xffffffff
	.align		4
        /*0008*/ 	.word	0x00000000
	.align		4
        /*000c*/ 	.word	0xfffffffe
	.align		4
        /*0010*/ 	.word	0x00000000
	.align		4
        /*0014*/ 	.word	0xfffffffd
	.align		4
        /*0018*/ 	.word	0x00000000
	.align		4
        /*001c*/ 	.word	0xfffffffc


//--------------------- .nv.constant4             --------------------------
	.section	.nv.constant4,"a",@progbits
	.align	8
	.align		8
.nv.constant4:
        /*0000*/ 	.dword	_ZN30_INTERNAL_41313a09_4_k_cu_main4cuda3std3__45__cpo5beginE
	.align		8
        /*0008*/ 	.dword	_ZN30_INTERNAL_41313a09_4_k_cu_main4cuda3std3__45__cpo3endE
	.align		8
        /*0010*/ 	.dword	_ZN30_INTERNAL_41313a09_4_k_cu_main4cuda3std3__45__cpo6cbeginE
	.align		8
        /*0018*/ 	.dword	_ZN30_INTERNAL_41313a09_4_k_cu_main4cuda3std3__45__cpo4cendE
	.align		8
        /*0020*/ 	.dword	_ZN30_INTERNAL_41313a09_4_k_cu_main4cuda3std3__45__cpo6rbeginE
	.align		8
        /*0028*/ 	.dword	_ZN30_INTERNAL_41313a09_4_k_cu_main4cuda3std3__45__cpo4rendE
	.align		8
        /*0030*/ 	.dword	_ZN30_INTERNAL_41313a09_4_k_cu_main4cuda3std3__45__cpo7crbeginE
	.align		8
        /*0038*/ 	.dword	_ZN30_INTERNAL_41313a09_4_k_cu_main4cuda3std3__45__cpo5crendE
	.align		8
        /*0040*/ 	.dword	_ZN30_INTERNAL_41313a09_4_k_cu_main4cuda3std3__432_GLOBAL__N__41313a09_4_k_cu_main6ignoreE
	.align		8
        /*0048*/ 	.dword	_ZN30_INTERNAL_41313a09_4_k_cu_main4cuda3std3__419piecewise_constructE
	.align		8
        /*0050*/ 	.dword	_ZN30_INTERNAL_41313a09_4_k_cu_main4cuda3std3__48in_placeE
	.align		8
        /*0058*/ 	.dword	_ZN30_INTERNAL_41313a09_4_k_cu_main4cuda3std3__420unreachable_sentinelE
	.align		8
        /*0060*/ 	.dword	_ZN30_INTERNAL_41313a09_4_k_cu_main4cuda3std3__47nulloptE
	.align		8
        /*0068*/ 	.dword	_ZN30_INTERNAL_41313a09_4_k_cu_main4cuda3std6ranges3__45__cpo4swapE
	.align		8
        /*0070*/ 	.dword	_ZN30_INTERNAL_41313a09_4_k_cu_main4cuda3std6ranges3__45__cpo9iter_moveE
	.align		8
        /*0078*/ 	.dword	_ZN30_INTERNAL_41313a09_4_k_cu_main4cuda3std6ranges3__45__cpo5beginE
	.align		8
        /*0080*/ 	.dword	_ZN30_INTERNAL_41313a09_4_k_cu_main4cuda3std6ranges3__45__cpo3endE
	.align		8
        /*0088*/ 	.dword	_ZN30_INTERNAL_41313a09_4_k_cu_main4cuda3std6ranges3__45__cpo6cbeginE
	.align		8
        /*0090*/ 	.dword	_ZN30_INTERNAL_41313a09_4_k_cu_main4cuda3std6ranges3__45__cpo4cendE
	.align		8
        /*0098*/ 	.dword	_ZN30_INTERNAL_41313a09_4_k_cu_main4cuda3std6ranges3__45__cpo7advanceE
	.align		8
        /*00a0*/ 	.dword	_ZN30_INTERNAL_41313a09_4_k_cu_main4cuda3std6ranges3__45__cpo9iter_swapE
	.align		8
        /*00a8*/ 	.dword	_ZN30_INTERNAL_41313a09_4_k_cu_main4cuda3std6ranges3__45__cpo4nextE
	.align		8
        /*00b0*/ 	.dword	_ZN30_INTERNAL_41313a09_4_k_cu_main4cuda3std6ranges3__45__cpo4prevE
	.align		8
        /*00b8*/ 	.dword	_ZN30_INTERNAL_41313a09_4_k_cu_main4cuda3std6ranges3__45__cpo4dataE
	.align		8
        /*00c0*/ 	.dword	_ZN30_INTERNAL_41313a09_4_k_cu_main4cuda3std6ranges3__45__cpo5cdataE
	.align		8
        /*00c8*/ 	.dword	_ZN30_INTERNAL_41313a09_4_k_cu_main4cuda3std6ranges3__45__cpo4sizeE
	.align		8
        /*00d0*/ 	.dword	_ZN30_INTERNAL_41313a09_4_k_cu_main4cuda3std6ranges3__45__cpo5ssizeE
	.align		8
        /*00d8*/ 	.dword	_ZN30_INTERNAL_41313a09_4_k_cu_main4cuda3std6ranges3__45__cpo8distanceE
	.align		8
        /*00e0*/ 	.dword	_ZN30_INTERNAL_41313a09_4_k_cu_main6thrust24THRUST_300001_SM_1000_NS6system6detail10sequential3seqE


//--------------------- .text._ZN3cub18CUB_300001_SM_10006detail10radix_sort29DeviceRadixSortOnesweepKernelINS1_5radix10policy_hubIi1PjE10Policy1000ELNS0_9SortOrderE0EiS6_jiiNS1_21identity_decomposer_tEEEvPT5_SC_PT3_PKSD_PT1_PKSH_PT2_PKSL_T4_iiT6_ --------------------------
	.section	.text._ZN3cub18CUB_300001_SM_10006detail10radix_sort29DeviceRadixSortOnesweepKernelINS1_5radix10policy_hubIi1PjE10Policy1000ELNS0_9SortOrderE0EiS6_jiiNS1_21identity_decomposer_tEEEvPT5_SC_PT3_PKSD_PT1_PKSH_PT2_PKSL_T4_iiT6_,"ax",@progbits
	.align	128
        .global         _ZN3cub18CUB_300001_SM_10006detail10radix_sort29DeviceRadixSortOnesweepKernelINS1_5radix10policy_hubIi1PjE10Policy1000ELNS0_9SortOrderE0EiS6_jiiNS1_21identity_decomposer_tEEEvPT5_SC_PT3_PKSD_PT1_PKSH_PT2_PKSL_T4_iiT6_
        .type           _ZN3cub18CUB_300001_SM_10006detail10radix_sort29DeviceRadixSortOnesweepKernelINS1_5radix10policy_hubIi1PjE10Policy1000ELNS0_9SortOrderE0EiS6_jiiNS1_21identity_decomposer_tEEEvPT5_SC_PT3_PKSD_PT1_PKSH_PT2_PKSL_T4_iiT6_,@function
        .size           _ZN3cub18CUB_300001_SM_10006detail10radix_sort29DeviceRadixSortOnesweepKernelINS1_5radix10policy_hubIi1PjE10Policy1000ELNS0_9SortOrderE0EiS6_jiiNS1_21identity_decomposer_tEEEvPT5_SC_PT3_PKSD_PT1_PKSH_PT2_PKSL_T4_iiT6_,(.L_x_164 - _ZN3cub18CUB_300001_SM_10006detail10radix_sort29DeviceRadixSortOnesweepKernelINS1_5radix10policy_hubIi1PjE10Policy1000ELNS0_9SortOrderE0EiS6_jiiNS1_21identity_decomposer_tEEEvPT5_SC_PT3_PKSD_PT1_PKSH_PT2_PKSL_T4_iiT6_)
        .other          _ZN3cub18CUB_300001_SM_10006detail10radix_sort29DeviceRadixSortOnesweepKernelINS1_5radix10policy_hubIi1PjE10Policy1000ELNS0_9SortOrderE0EiS6_jiiNS1_21identity_decomposer_tEEEvPT5_SC_PT3_PKSD_PT1_PKSH_PT2_PKSL_T4_iiT6_,@"STO_CUDA_ENTRY STV_DEFAULT"
_ZN3cub18CUB_300001_SM_10006detail10radix_sort29DeviceRadixSortOnesweepKernelINS1_5radix10policy_hubIi1PjE10Policy1000ELNS0_9SortOrderE0EiS6_jiiNS1_21identity_decomposer_tEEEvPT5_SC_PT3_PKSD_PT1_PKSH_PT2_PKSL_T4_iiT6_:
.text._ZN3cub18CUB_300001_SM_10006detail10radix_sort29DeviceRadixSortOnesweepKernelINS1_5radix10policy_hubIi1PjE10Policy1000ELNS0_9SortOrderE0EiS6_jiiNS1_21identity_decomposer_tEEEvPT5_SC_PT3_PKSD_PT1_PKSH_PT2_PKSL_T4_iiT6_:
[----:B------:R-:W-:Y:S01]  /*0000*/  LDC R1, c[0x0][0x37c] ;  /* 0x0000df00ff017b82 */ /* 0x000fe20000000800 */
[----:B------:R-:W0:Y:S01]  /*0010*/  S2R R3, SR_TID.X ;  /* 0x0000000000037919 */ /* 0x000e220000002100 */
[----:B------:R-:W-:Y:S01]  /*0020*/  MOV R13, 0x400 ;  /* 0x00000400000d7802 */ /* 0x000fe20000000f00 */
[----:B------:R-:W1:Y:S01]  /*0030*/  LDCU.64 UR6, c[0x0][0x358] ;  /* 0x00006b00ff0677ac */ /* 0x000e620008000a00 */
[----:B------:R-:W-:Y:S01]  /*0040*/  BSSY.RECONVERGENT B0, `(.L_x_0) ;  /* 0x000000c000007945 */ /* 0x000fe20003800200 */
[----:B------:R-:W2:Y:S01]  /*0050*/  S2R R0, SR_CgaCtaId ;  /* 0x0000000000007919 */ /* 0x000ea20000008800 */
[----:B0-----:R-:W-:Y:S02]  /*0060*/  ISETP.NE.AND P0, PT, R3, RZ, PT ;  /* 0x000000ff0300720c */ /* 0x001fe40003f05270 */
[----:B--2---:R-:W-:-:S11]  /*0070*/  LEA R13, R0, R13, 0x18 ;  /* 0x0000000d000d7211 */ /* 0x004fd600078ec0ff */
[----:B-1----:R-:W-:Y:S05]  /*0080*/  @P0 BRA `(.L_x_1) ;  /* 0x00000000001c0947 */ /* 0x002fea0003800000 */
[----:B------:R-:W0:Y:S01]  /*0090*/  LDC.64 R4, c[0x0][0x388] ;  /* 0x0000e200ff047b82 */ /* 0x000e220000000a00 */
[----:B------:R-:W-:-:S05]  /*00a0*/  IMAD.MOV.U32 R7, RZ, RZ, 0x1 ;  /* 0x00000001ff077424 */ /* 0x000fca00078e00ff */
[----:B0-----:R-:W2:Y:S02]  /*00b0*/  ATOMG.E.ADD.STRONG.GPU PT, R4, desc[UR6][R4.64], R7 ;  /* 0x80000007040479a8 */ /* 0x001ea400081ef106 */
[----:B------:R-:W0:Y:S01]  /*00c0*/  S2UR UR5, SR_CgaCtaId ;  /* 0x00000000000579c3 */ /* 0x000e220000008800 */
[----:B------:R-:W-:Y:S02]  /*00d0*/  UMOV UR4, 0x400 ;  /* 0x0000040000047882 */ /* 0x000fe40000000000 */
[----:B0-----:R-:W-:-:S09]  /*00e0*/  ULEA UR4, UR5, UR4, 0x18 ;  /* 0x0000000405047291 */ /* 0x001fd2000f8ec0ff */
[----:B--2---:R0:W-:Y:S03]  /*00f0*/  STS [UR4+0xa800], R4 ;  /* 0x00a80004ff007988 */ /* 0x0041e60008000804 */
.L_x_1:
[----:B------:R-:W-:Y:S05]  /*0100*/  BSYNC.RECONVERGENT B0 ;  /* 0x0000000000007941 */ /* 0x000fea0003800200 */
.L_x_0:
[----:B------:R-:W-:Y:S01]  /*0110*/  BAR.SYNC.DEFER_BLOCKING 0x0 ;  /* 0x0000000000007b1d */ /* 0x000fe20000010000 */
[----:B------:R-:W-:-:S05]  /*0120*/  SHF.R.U32.HI R9, RZ, 0x5, R3 ;  /* 0x00000005ff097819 */ /* 0x000fca0000011603 */
[----:B------:R-:W1:Y:S01]  /*0130*/  LDCU UR4, c[0x0][0x3c0] ;  /* 0x00007800ff0477ac */ /* 0x000e620008000800 */
[----:B------:R-:W2:Y:S01]  /*0140*/  S2R R8, SR_LANEID ;  /* 0x0000000000087919 */ /* 0x000ea20000000000 */
[----:B------:R-:W3:Y:S02]  /*0150*/  LDS R0, [R13+0xa800] ;  /* 0x00a800000d007984 */ /* 0x000ee40000000800 */
[----:B---3--:R-:W-:-:S04]  /*0160*/  IMAD R10, R0, 0x300, RZ ;  /* 0x00000300000a7824 */ /* 0x008fc800078e02ff */
[----:B------:R-:W-:-:S05]  /*0170*/  VIADD R12, R10, 0x300 ;  /* 0x000003000a0c7836 */ /* 0x000fca0000000000 */
[----:B-1----:R-:W-:-:S13]  /*0180*/  ISETP.GT.AND P0, PT, R12, UR4, PT ;  /* 0x000000040c007c0c */ /* 0x002fda000bf04270 */
[----:B--2---:R-:W-:Y:S05]  /*0190*/  @P0 BRA `(.L_x_2) ;  /* 0x00000000002c0947 */ /* 0x004fea0003800000 */
[----:B0-----:R-:W-:Y:S01]  /*01a0*/  IMAD.SHL.U32 R4, R3, 0x2, RZ ;  /* 0x0000000203047824 */ /* 0x001fe200078e00ff */
[----:B------:R-:W0:Y:S04]  /*01b0*/  LDCU.64 UR4, c[0x0][0x3a8] ;  /* 0x00007500ff0477ac */ /* 0x000e280008000a00 */
[----:B------:R-:W-:-:S04]  /*01c0*/  LOP3.LUT R5, R4, 0x7c0, RZ, 0xc0, !PT ;  /* 0x000007c004057812 */ /* 0x000fc800078ec0ff */
[----:B------:R-:W-:-:S04]  /*01d0*/  LOP3.LUT R5, R5, 0x1f, R3, 0xf8, !PT ;  /* 0x0000001f05057812 */ /* 0x000fc800078ef803 */
[----:B------:R-:W-:-:S05]  /*01e0*/  IADD3 R5, P0, PT, R10, R5, RZ ;  /* 0x000000050a057210 */ /* 0x000fca0007f1e0ff */
[----:B------:R-:W-:Y:S01]  /*01f0*/  IMAD.X R6, RZ, RZ, RZ, P0 ;  /* 0x000000ffff067224 */ /* 0x000fe200000e06ff */
[----:B0-----:R-:W-:-:S04]  /*0200*/  LEA R4, P0, R5, UR4, 0x2 ;  /* 0x0000000405047c11 */ /* 0x001fc8000f8010ff */
[----:B------:R-:W-:-:S05]  /*0210*/  LEA.HI.X R5, R5, UR5, R6, 0x2, P0 ;  /* 0x0000000505057c11 */ /* 0x000fca00080f1406 */
[----:B------:R0:W5:Y:S04]  /*0220*/  LDG.E R6, desc[UR6][R4.64] ;  /* 0x0000000604067981 */ /* 0x000168000c1e1900 */
[----:B------:R0:W5:Y:S01]  /*0230*/  LDG.E R7, desc[UR6][R4.64+0x80] ;  /* 0x0000800604077981 */ /* 0x000162000c1e1900 */
[----:B------:R-:W-:Y:S05]  /*0240*/  BRA `(.L_x_3) ;  /* 0x0000000000407947 */ /* 0x000fea0003800000 */
.L_x_2:
[----:B0-----:R-:W-:Y:S01]  /*0250*/  IMAD.SHL.U32 R4, R3, 0x2, RZ ;  /* 0x0000000203047824 */ /* 0x001fe200078e00ff */
[----:B------:R-:W0:Y:S04]  /*0260*/  LDCU.64 UR8, c[0x0][0x3a8] ;  /* 0x00007500ff0877ac */ /* 0x000e280008000a00 */
[----:B------:R-:W-:Y:S02]  /*0270*/  LOP3.LUT R5, R4, 0x7c0, RZ, 0xc0, !PT ;  /* 0x000007c004057812 */ /* 0x000fe400078ec0ff */
[----:B------:R-:W-:Y:S02]  /*0280*/  IADD3 R4, PT, PT, -R10, UR4, RZ ;  /* 0x000000040a047c10 */ /* 0x000fe4000fffe1ff */
[----:B------:R-:W-:-:S04]  /*0290*/  LOP3.LUT R7, R5, 0x1f, R3, 0xf8, !PT ;  /* 0x0000001f05077812 */ /* 0x000fc800078ef803 */
[----:B------:R-:W-:Y:S01]  /*02a0*/  IADD3 R6, P2, PT, R10, R7, RZ ;  /* 0x000000070a067210 */ /* 0x000fe20007f5e0ff */
[C---:B------:R-:W-:Y:S01]  /*02b0*/  VIADD R5, R7.reuse, 0x20 ;  /* 0x0000002007057836 */ /* 0x040fe20000000000 */
[----:B------:R-:W-:Y:S01]  /*02c0*/  ISETP.GE.AND P0, PT, R7, R4, PT ;  /* 0x000000040700720c */ /* 0x000fe20003f06270 */
[----:B------:R-:W-:-:S03]  /*02d0*/  IMAD.MOV.U32 R7, RZ, RZ, 0x7fffffff ;  /* 0x7fffffffff077424 */ /* 0x000fc600078e00ff */
[----:B------:R-:W-:Y:S01]  /*02e0*/  ISETP.GE.AND P1, PT, R5, R4, PT ;  /* 0x000000040500720c */ /* 0x000fe20003f26270 */
[----:B------:R-:W-:Y:S01]  /*02f0*/  IMAD.X R5, RZ, RZ, RZ, P2 ;  /* 0x000000ffff057224 */ /* 0x000fe200010e06ff */
[----:B0-----:R-:W-:-:S04]  /*0300*/  LEA R4, P2, R6, UR8, 0x2 ;  /* 0x0000000806047c11 */ /* 0x001fc8000f8410ff */
[----:B------:R-:W-:Y:S01]  /*0310*/  LEA.HI.X R5, R6, UR9, R5, 0x2, P2 ;  /* 0x0000000906057c11 */ /* 0x000fe200090f1405 */
[----:B------:R-:W-:-:S06]  /*0320*/  IMAD.MOV.U32 R6, RZ, RZ, 0x7fffffff ;  /* 0x7fffffffff067424 */ /* 0x000fcc00078e00ff */
[----:B------:R1:W5:Y:S04]  /*0330*/  @!P0 LDG.E R6, desc[UR6][R4.64] ;  /* 0x0000000604068981 */ /* 0x000368000c1e1900 */
[----:B------:R1:W5:Y:S02]  /*0340*/  @!P1 LDG.E R7, desc[UR6][R4.64+0x80] ;  /* 0x0000800604079981 */ /* 0x000364000c1e1900 */
.L_x_3:
[----:B01----:R-:W-:Y:S01]  /*0350*/  VIMNMX R5, PT, PT, R8, 0xe0, !PT ;  /* 0x000000e008057848 */ /* 0x003fe20007fe0100 */
[----:B------:R-:W0:Y:S01]  /*0360*/  LDCU UR4, c[0x0][0x3c8] ;  /* 0x00007900ff0477ac */ /* 0x000e220008000800 */
[----:B------:R-:W-:Y:S01]  /*0370*/  BSSY.RECONVERGENT B0, `(.L_x_4) ;  /* 0x0000026000007945 */ /* 0x000fe20003800200 */
[----:B------:R-:W-:Y:S01]  /*0380*/  IMAD.SHL.U32 R9, R9, 0x400, RZ ;  /* 0x0000040009097824 */ /* 0x000fe200078e00ff */
[--C-:B------:R-:W-:Y:S01]  /*0390*/  IADD3 R5, PT, PT, R5, 0x1f, -R8.reuse ;  /* 0x0000001f05057810 */ /* 0x100fe20007ffe808 */
[----:B------:R-:W-:Y:S01]  /*03a0*/  UMOV UR5, 0xffffffff ;  /* 0xffffffff00057882 */ /* 0x000fe20000000000 */
[----:B-----5:R-:W-:Y:S02]  /*03b0*/  LOP3.LUT R16, R6, 0x80000000, RZ, 0x3c, !PT ;  /* 0x8000000006107812 */ /* 0x020fe400078e3cff */
[C---:B------:R-:W-:Y:S02]  /*03c0*/  ISETP.GE.U32.AND P0, PT, R5.reuse, 0x1e0, PT ;  /* 0x000001e00500780c */ /* 0x040fe40003f06070 */
[----:B------:R-:W-:Y:S01]  /*03d0*/  LEA.HI R4, R5, 0x1, RZ, 0x1b ;  /* 0x0000000105047811 */ /* 0x000fe200078fd8ff */
[----:B------:R-:W-:-:S03]  /*03e0*/  IMAD.MOV.U32 R5, RZ, RZ, R8 ;  /* 0x000000ffff057224 */ /* 0x000fc600078e0008 */
[----:B------:R-:W-:-:S04]  /*03f0*/  LOP3.LUT R17, R4, 0xf, RZ, 0xc0, !PT ;  /* 0x0000000f04117812 */ /* 0x000fc800078ec0ff */
[----:B------:R-:W-:Y:S01]  /*0400*/  ISETP.NE.AND P1, PT, R17, RZ, PT ;  /* 0x000000ff1100720c */ /* 0x000fe20003f25270 */
[----:B0-----:R-:W-:Y:S02]  /*0410*/  USHF.L.U32 UR4, UR5, UR4, URZ ;  /* 0x0000000405047299 */ /* 0x001fe400080006ff */
[----:B------:R-:W-:Y:S10]  /*0420*/  @!P0 BRA `(.L_x_5) ;  /* 0x0000000000688947 */ /* 0x000ff40003800000 */
[----:B------:R-:W-:Y:S01]  /*0430*/  IMAD R14, R8, 0x4, R9 ;  /* 0x00000004080e7824 */ /* 0x000fe200078e0209 */
[----:B------:R-:W-:Y:S01]  /*0440*/  LOP3.LUT R11, R4, 0xffffff0, RZ, 0xc0, !PT ;  /* 0x0ffffff0040b7812 */ /* 0x000fe200078ec0ff */
[----:B------:R-:W-:-:S03]  /*0450*/  IMAD.MOV.U32 R5, RZ, RZ, R8 ;  /* 0x000000ffff057224 */ /* 0x000fc600078e0008 */
[----:B------:R-:W-:Y:S01]  /*0460*/  IADD3 R14, PT, PT, R14, 0x400, R13 ;  /* 0x000004000e0e7810 */ /* 0x000fe20007ffe00d */
[----:B------:R-:W-:-:S07]  /*0470*/  IMAD.MOV R11, RZ, RZ, -R11 ;  /* 0x000000ffff0b7224 */ /* 0x000fce00078e0a0b */
.L_x_6:
[----:B------:R-:W-:Y:S01]  /*0480*/  VIADD R11, R11, 0x10 ;  /* 0x000000100b0b7836 */ /* 0x000fe20000000000 */
[----:B------:R-:W-:Y:S01]  /*0490*/  STS [R14+-0x400], RZ ;  /* 0xfffc00ff0e007388 */ /* 0x000fe20000000800 */
[----:B------:R-:W-:-:S03]  /*04a0*/  VIADD R5, R5, 0x200 ;  /* 0x0000020005057836 */ /* 0x000fc60000000000 */
[----:B------:R-:W-:Y:S01]  /*04b0*/  ISETP.NE.AND P0, PT, R11, RZ, PT ;  /* 0x000000ff0b00720c */ /* 0x000fe20003f05270 */
[----:B------:R-:W-:Y:S04]  /*04c0*/  STS [R14+-0x380], RZ ;  /* 0xfffc80ff0e007388 */ /* 0x000fe80000000800 */
[----:B------:R-:W-:Y:S04]  /*04d0*/  STS [R14+-0x300], RZ ;  /* 0xfffd00ff0e007388 */ /* 0x000fe80000000800 */
[----:B------:R-:W-:Y:S04]  /*04e0*/  STS [R14+-0x280], RZ ;  /* 0xfffd80ff0e007388 */ /* 0x000fe80000000800 */
[----:B------:R-:W-:Y:S04]  /*04f0*/  STS [R14+-0x200], RZ ;  /* 0xfffe00ff0e007388 */ /* 0x000fe80000000800 */
[----:B------:R-:W-:Y:S04]  /*0500*/  STS [R14+-0x180], RZ ;  /* 0xfffe80ff0e007388 */ /* 0x000fe80000000800 */
[----:B------:R-:W-:Y:S04]  /*0510*/  STS [R14+-0x100], RZ ;  /* 0xffff00ff0e007388 */ /* 0x000fe80000000800 */
[----:B------:R-:W-:Y:S04]  /*0520*/  STS [R14+-0x80], RZ ;  /* 0xffff80ff0e007388 */ /* 0x000fe80000000800 */
[----:B------:R-:W-:Y:S04]  /*0530*/  STS [R14], RZ ;  /* 0x000000ff0e007388 */ /* 0x000fe80000000800 */
[----:B------:R-:W-:Y:S04]  /*0540*/  STS [R14+0x80], RZ ;  /* 0x000080ff0e007388 */ /* 0x000fe80000000800 */
[----:B------:R-:W-:Y:S04]  /*0550*/  STS [R14+0x100], RZ ;  /* 0x000100ff0e007388 */ /* 0x000fe80000000800 */
[----:B------:R-:W-:Y:S04]  /*0560*/  STS [R14+0x180], RZ ;  /* 0x000180ff0e007388 */ /* 0x000fe80000000800 */
[----:B------:R-:W-:Y:S04]  /*0570*/  STS [R14+0x200], RZ ;  /* 0x000200ff0e007388 */ /* 0x000fe80000000800 */
[----:B------:R-:W-:Y:S04]  /*0580*/  STS [R14+0x280], RZ ;  /* 0x000280ff0e007388 */ /* 0x000fe80000000800 */
[----:B------:R-:W-:Y:S04]  /*0590*/  STS [R14+0x300], RZ ;  /* 0x000300ff0e007388 */ /* 0x000fe80000000800 */
[----:B------:R0:W-:Y:S02]  /*05a0*/  STS [R14+0x380], RZ ;  /* 0x000380ff0e007388 */ /* 0x0001e40000000800 */
[----:B0-----:R-:W-:Y:S01]  /*05b0*/  VIADD R14, R14, 0x800 ;  /* 0x000008000e0e7836 */ /* 0x001fe20000000000 */
[----:B------:R-:W-:Y:S06]  /*05c0*/  @P0 BRA `(.L_x_6) ;  /* 0xfffffffc00ac0947 */ /* 0x000fec000383ffff */
.L_x_5:
[----:B------:R-:W-:Y:S05]  /*05d0*/  BSYNC.RECONVERGENT B0 ;  /* 0x0000000000007941 */ /* 0x000fea0003800200 */
.L_x_4:
[----:B------:R-:W-:Y:S01]  /*05e0*/  BSSY.RECONVERGENT B0, `(.L_x_7) ;  /* 0x0000027000007945 */ /* 0x000fe20003800200 */
[----:B------:R-:W-:Y:S01]  /*05f0*/  LOP3.LUT R15, R7, 0x80000000, RZ, 0x3c, !PT ;  /* 0x80000000070f7812 */ /* 0x000fe200078e3cff */
[----:B------:R-:W-:Y:S02]  /*0600*/  IMAD.IADD R14, R13, 0x1, R9 ;  /* 0x000000010d0e7824 */ /* 0x000fe400078e0209 */
[----:B------:R-:W-:Y:S05]  /*0610*/  @!P1 BRA `(.L_x_8) ;  /* 0x00000000008c9947 */ /* 0x000fea0003800000 */
[----:B------:R-:W-:Y:S01]  /*0620*/  ISETP.GE.U32.AND P0, PT, R17, 0x8, PT ;  /* 0x000000081100780c */ /* 0x000fe20003f06070 */
[----:B------:R-:W-:Y:S01]  /*0630*/  BSSY.RECONVERGENT B1, `(.L_x_9) ;  /* 0x000000e000017945 */ /* 0x000fe20003800200 */
[----:B------:R-:W-:-:S04]  /*0640*/  LOP3.LUT R18, R4, 0x7, RZ, 0xc0, !PT ;  /* 0x0000000704127812 */ /* 0x000fc800078ec0ff */
[----:B------:R-:W-:-:S07]  /*0650*/  ISETP.NE.AND P1, PT, R18, RZ, PT ;  /* 0x000000ff1200720c */ /* 0x000fce0003f25270 */
[----:B------:R-:W-:Y:S06]  /*0660*/  @!P0 BRA `(.L_x_10) ;  /* 0x0000000000288947 */ /* 0x000fec0003800000 */
[C---:B------:R-:W-:Y:S02]  /*0670*/  IMAD R11, R5.reuse, 0x4, R14 ;  /* 0x00000004050b7824 */ /* 0x040fe400078e020e */
[----:B------:R-:W-:-:S03]  /*0680*/  VIADD R5, R5, 0x100 ;  /* 0x0000010005057836 */ /* 0x000fc60000000000 */
[----:B------:R0:W-:Y:S04]  /*0690*/  STS [R11], RZ ;  /* 0x000000ff0b007388 */ /* 0x0001e80000000800 */
[----:B------:R0:W-:Y:S04]  /*06a0*/  STS [R11+0x80], RZ ;  /* 0x000080ff0b007388 */ /* 0x0001e80000000800 */
[----:B------:R0:W-:Y:S04]  /*06b0*/  STS [R11+0x100], RZ ;  /* 0x000100ff0b007388 */ /* 0x0001e80000000800 */
[----:B------:R0:W-:Y:S04]  /*06c0*/  STS [R11+0x180], RZ ;  /* 0x000180ff0b007388 */ /* 0x0001e80000000800 */
[----:B------:R0:W-:Y:S04]  /*06d0*/  STS [R11+0x200], RZ ;  /* 0x000200ff0b007388 */ /* 0x0001e80000000800 */
[----:B------:R0:W-:Y:S04]  /*06e0*/  STS [R11+0x280], RZ ;  /* 0x000280ff0b007388 */ /* 0x0001e80000000800 */
[----:B------:R0:W-:Y:S04]  /*06f0*/  STS [R11+0x300], RZ ;  /* 0x000300ff0b007388 */ /* 0x0001e80000000800 */
[----:B------:R0:W-:Y:S02]  /*0700*/  STS [R11+0x380], RZ ;  /* 0x000380ff0b007388 */ /* 0x0001e40000000800 */
.L_x_10:
[----:B------:R-:W-:Y:S05]  /*0710*/  BSYNC.RECONVERGENT B1 ;  /* 0x0000000000017941 */ /* 0x000fea0003800200 */
.L_x_9:
[----:B------:R-:W-:Y:S05]  /*0720*/  @!P1 BRA `(.L_x_8) ;  /* 0x0000000000489947 */ /* 0x000fea0003800000 */
[----:B------:R-:W-:Y:S02]  /*0730*/  ISETP.GE.U32.AND P0, PT, R18, 0x4, PT ;  /* 0x000000041200780c */ /* 0x000fe40003f06070 */
[----:B------:R-:W-:-:S04]  /*0740*/  LOP3.LUT R4, R4, 0x3, RZ, 0xc0, !PT ;  /* 0x0000000304047812 */ /* 0x000fc800078ec0ff */
[----:B------:R-:W-:-:S07]  /*0750*/  ISETP.NE.AND P1, PT, R4, RZ, PT ;  /* 0x000000ff0400720c */ /* 0x000fce0003f25270 */
[C---:B0-----:R-:W-:Y:S02]  /*0760*/  @P0 IMAD R11, R5.reuse, 0x4, R14 ;  /* 0x00000004050b0824 */ /* 0x041fe400078e020e */
[----:B------:R-:W-:-:S03]  /*0770*/  @P0 VIADD R5, R5, 0x80 ;  /* 0x0000008005050836 */ /* 0x000fc60000000000 */
[----:B------:R1:W-:Y:S04]  /*0780*/  @P0 STS [R11], RZ ;  /* 0x000000ff0b000388 */ /* 0x0003e80000000800 */
[----:B------:R1:W-:Y:S04]  /*0790*/  @P0 STS [R11+0x80], RZ ;  /* 0x000080ff0b000388 */ /* 0x0003e80000000800 */
[----:B------:R1:W-:Y:S04]  /*07a0*/  @P0 STS [R11+0x100], RZ ;  /* 0x000100ff0b000388 */ /* 0x0003e80000000800 */
[----:B------:R1:W-:Y:S01]  /*07b0*/  @P0 STS [R11+0x180], RZ ;  /* 0x000180ff0b000388 */ /* 0x0003e20000000800 */
[----:B------:R-:W-:Y:S05]  /*07c0*/  @!P1 BRA `(.L_x_8) ;  /* 0x0000000000209947 */ /* 0x000fea0003800000 */
[----:B------:R-:W-:Y:S02]  /*07d0*/  IMAD R18, R5, 0x4, R9 ;  /* 0x0000000405127824 */ /* 0x000fe400078e0209 */
[----:B------:R-:W-:Y:S02]  /*07e0*/  IMAD.MOV R4, RZ, RZ, -R4 ;  /* 0x000000ffff047224 */ /* 0x000fe400078e0a04 */
[----:B------:R-:W-:-:S07]  /*07f0*/  IMAD.IADD R18, R13, 0x1, R18 ;  /* 0x000000010d127824 */ /* 0x000fce00078e0212 */
.L_x_11:
[----:B------:R-:W-:Y:S01]  /*0800*/  VIADD R4, R4, 0x1 ;  /* 0x0000000104047836 */ /* 0x000fe20000000000 */
[----:B------:R0:W-:Y:S04]  /*0810*/  STS [R18], RZ ;  /* 0x000000ff12007388 */ /* 0x0001e80000000800 */
[----:B------:R-:W-:Y:S01]  /*0820*/  ISETP.NE.AND P0, PT, R4, RZ, PT ;  /* 0x000000ff0400720c */ /* 0x000fe20003f05270 */
[----:B0-----:R-:W-:-:S12]  /*0830*/  VIADD R18, R18, 0x80 ;  /* 0x0000008012127836 */ /* 0x001fd80000000000 */
[----:B------:R-:W-:Y:S05]  /*0840*/  @P0 BRA `(.L_x_11) ;  /* 0xfffffffc00ec0947 */ /* 0x000fea000383ffff */
.L_x_8:
[----:B------:R-:W-:Y:S05]  /*0850*/  BSYNC.RECONVERGENT B0 ;  /* 0x0000000000007941 */ /* 0x000fea0003800200 */
.L_x_7:
[----:B------:R-:W2:Y:S01]  /*0860*/  LDCU UR5, c[0x0][0x3c4] ;  /* 0x00007880ff0577ac */ /* 0x000ea20008000800 */
[----:B------:R-:W3:Y:S01]  /*0870*/  LDC.64 R4, c[0x0][0x380] ;  /* 0x0000e000ff047b82 */ /* 0x000ee20000000a00 */
[C---:B------:R-:W-:Y:S01]  /*0880*/  ISETP.GT.U32.AND P1, PT, R3.reuse, 0xff, PT ;  /* 0x000000ff0300780c */ /* 0x040fe20003f24070 */
[----:B------:R-:W-:Y:S01]  /*0890*/  BSSY.RECONVERGENT B0, `(.L_x_12) ;  /* 0x0000032000007945 */ /* 0x000fe20003800200 */
[----:B01----:R-:W-:Y:S02]  /*08a0*/  IMAD R11, R3, 0x4, R13 ;  /* 0x00000004030b7824 */ /* 0x003fe400078e020d */
[----:B------:R-:W-:Y:S02]  /*08b0*/  P2R R34, PR, RZ, 0x2 ;  /* 0x00000002ff227803 */ /* 0x000fe40000000000 */
[----:B--2---:R-:W-:Y:S02]  /*08c0*/  SHF.R.U32.HI R9, RZ, UR5, R16 ;  /* 0x00000005ff097c19 */ /* 0x004fe40008011610 */
[----:B------:R-:W-:-:S02]  /*08d0*/  SHF.R.U32.HI R17, RZ, UR5, R15 ;  /* 0x00000005ff117c19 */ /* 0x000fc4000801160f */
[----:B------:R-:W-:Y:S02]  /*08e0*/  LOP3.LUT R9, R9, UR4, RZ, 0x30, !PT ;  /* 0x0000000409097c12 */ /* 0x000fe4000f8e30ff */
[----:B------:R-:W-:-:S03]  /*08f0*/  LOP3.LUT R17, R17, UR4, RZ, 0x30, !PT ;  /* 0x0000000411117c12 */ /* 0x000fc6000f8e30ff */
[--C-:B------:R-:W-:Y:S01]  /*0900*/  IMAD R18, R9, 0x4, R14.reuse ;  /* 0x0000000409127824 */ /* 0x100fe200078e020e */
[----:B------:R-:W-:Y:S01]  /*0910*/  NOP ;  /* 0x0000000000007918 */ /* 0x000fe20000000000 */
[----:B------:R-:W-:-:S03]  /*0920*/  IMAD R19, R17, 0x4, R14 ;  /* 0x0000000411137824 */ /* 0x000fc600078e020e */
[----:B------:R0:W-:Y:S01]  /*0930*/  ATOMS.POPC.INC.32 RZ, [R18+URZ] ;  /* 0x0000000012ff7f8c */ /* 0x0001e2000d8000ff */
[----:B------:R-:W-:-:S03]  /*0940*/  IMAD.MOV.U32 R14, RZ, RZ, RZ ;  /* 0x000000ffff0e7224 */ /* 0x000fc600078e00ff */
[----:B------:R0:W-:Y:S01]  /*0950*/  ATOMS.POPC.INC.32 RZ, [R19+URZ] ;  /* 0x0000000013ff7f8c */ /* 0x0001e2000d8000ff */
[----:B------:R-:W-:Y:S06]  /*0960*/  BAR.SYNC.DEFER_BLOCKING 0x0 ;  /* 0x0000000000007b1d */ /* 0x000fec0000010000 */
[----:B------:R-:W-:Y:S05]  /*0970*/  @P1 BRA `(.L_x_13) ;  /* 0x00000000008c1947 */ /* 0x000fea0003800000 */
[----:B------:R-:W-:Y:S04]  /*0980*/  LDS R14, [R11] ;  /* 0x000000000b0e7984 */ /* 0x000fe80000000800 */
[----:B0-----:R-:W0:Y:S04]  /*0990*/  LDS R19, [R11+0x400] ;  /* 0x000400000b137984 */ /* 0x001e280000000800 */
[----:B------:R-:W1:Y:S04]  /*09a0*/  LDS R21, [R11+0x800] ;  /* 0x000800000b157984 */ /* 0x000e680000000800 */
[----:B------:R-:W2:Y:S04]  /*09b0*/  LDS R23, [R11+0xc00] ;  /* 0x000c00000b177984 */ /* 0x000ea80000000800 */
[----:B------:R-:W4:Y:S04]  /*09c0*/  LDS R25, [R11+0x1000] ;  /* 0x001000000b197984 */ /* 0x000f280000000800 */
[----:B------:R-:W5:Y:S04]  /*09d0*/  LDS R27, [R11+0x1400] ;  /* 0x001400000b1b7984 */ /* 0x000f680000000800 */
[----:B------:R-:W3:Y:S04]  /*09e0*/  LDS R29, [R11+0x1800] ;  /* 0x001800000b1d7984 */ /* 0x000ee80000000800 */
[----:B------:R-:W3:Y:S04]  /*09f0*/  LDS R31, [R11+0x1c00] ;  /* 0x001c00000b1f7984 */ /* 0x000ee80000000800 */
[----:B------:R-:W3:Y:S04]  /*0a00*/  LDS R33, [R11+0x2000] ;  /* 0x002000000b217984 */ /* 0x000ee80000000800 */
[----:B------:R-:W3:Y:S04]  /*0a10*/  LDS R35, [R11+0x2400] ;  /* 0x002400000b237984 */ /* 0x000ee80000000800 */
[----:B------:R-:W3:Y:S01]  /*0a20*/  LDS R37, [R11+0x2800] ;  /* 0x002800000b257984 */ /* 0x000ee20000000800 */
[----:B0-----:R-:W-:-:S03]  /*0a30*/  IMAD.IADD R18, R14, 0x1, R19 ;  /* 0x000000010e127824 */ /* 0x001fc600078e0213 */
[----:B------:R-:W-:Y:S01]  /*0a40*/  STS [R11], RZ ;  /* 0x000000ff0b007388 */ /* 0x000fe20000000800 */
[----:B-1----:R-:W-:-:S03]  /*0a50*/  IMAD.IADD R20, R18, 0x1, R21 ;  /* 0x0000000112147824 */ /* 0x002fc600078e0215 */
[----:B------:R-:W0:Y:S01]  /*0a60*/  LDS R19, [R11+0x2c00] ;  /* 0x002c00000b137984 */ /* 0x000e220000000800 */
[----:B--2---:R-:W-:-:S03]  /*0a70*/  IMAD.IADD R22, R20, 0x1, R23 ;  /* 0x0000000114167824 */ /* 0x004fc600078e0217 */
[----:B------:R-:W-:Y:S01]  /*0a80*/  STS [R11+0x800], R18 ;  /* 0x000800120b007388 */ /* 0x000fe20000000800 */
[----:B----4-:R-:W-:-:S03]  /*0a90*/  IMAD.IADD R24, R22, 0x1, R25 ;  /* 0x0000000116187824 */ /* 0x010fc600078e0219 */
[----:B------:R-:W-:Y:S01]  /*0aa0*/  STS [R11+0xc00], R20 ;  /* 0x000c00140b007388 */ /* 0x000fe20000000800 */
[----:B-----5:R-:W-:-:S03]  /*0ab0*/  IMAD.IADD R26, R24, 0x1, R27 ;  /* 0x00000001181a7824 */ /* 0x020fc600078e021b */
[----:B------:R-:W-:Y:S01]  /*0ac0*/  STS [R11+0x1000], R22 ;  /* 0x001000160b007388 */ /* 0x000fe20000000800 */
[----:B---3--:R-:W-:-:S03]  /*0ad0*/  IMAD.IADD R28, R26, 0x1, R29 ;  /* 0x000000011a1c7824 */ /* 0x008fc600078e021d */
[----:B------:R-:W-:Y:S01]  /*0ae0*/  STS [R11+0x1400], R24 ;  /* 0x001400180b007388 */ /* 0x000fe20000000800 */
[----:B------:R-:W-:-:S03]  /*0af0*/  IMAD.IADD R30, R28, 0x1, R31 ;  /* 0x000000011c1e7824 */ /* 0x000fc600078e021f */
[----:B------:R-:W-:Y:S01]  /*0b00*/  STS [R11+0x1800], R26 ;  /* 0x0018001a0b007388 */ /* 0x000fe20000000800 */
[----:B------:R-:W-:-:S03]  /*0b10*/  IMAD.IADD R32, R30, 0x1, R33 ;  /* 0x000000011e207824 */ /* 0x000fc600078e0221 */
[----:B------:R-:W-:Y:S01]  /*0b20*/  STS [R11+0x1c00], R28 ;  /* 0x001c001c0b007388 */ /* 0x000fe20000000800 */
[----:B------:R-:W-:-:S03]  /*0b30*/  IMAD.IADD R36, R32, 0x1, R35 ;  /* 0x0000000120247824 */ /* 0x000fc600078e0223 */
[----:B------:R-:W-:Y:S01]  /*0b40*/  STS [R11+0x2000], R30 ;  /* 0x0020001e0b007388 */ /* 0x000fe20000000800 */
[----:B------:R-:W-:-:S03]  /*0b50*/  IMAD.IADD R38, R36, 0x1, R37 ;  /* 0x0000000124267824 */ /* 0x000fc600078e0225 */
[----:B------:R-:W-:Y:S04]  /*0b60*/  STS [R11+0x2400], R32 ;  /* 0x002400200b007388 */ /* 0x000fe80000000800 */
[----:B------:R-:W-:Y:S04]  /*0b70*/  STS [R11+0x2800], R36 ;  /* 0x002800240b007388 */ /* 0x000fe80000000800 */
[----:B------:R-:W-:Y:S04]  /*0b80*/  STS [R11+0x2c00], R38 ;  /* 0x002c00260b007388 */ /* 0x000fe80000000800 */
[----:B------:R0:W-:Y:S02]  /*0b90*/  STS [R11+0x400], R14 ;  /* 0x0004000e0b007388 */ /* 0x0001e40000000800 */
[----:B0-----:R-:W-:-:S07]  /*0ba0*/  IMAD.IADD R14, R38, 0x1, R19 ;  /* 0x00000001260e7824 */ /* 0x001fce00078e0213 */
.L_x_13:
[----:B------:R-:W-:Y:S05]  /*0bb0*/  BSYNC.RECONVERGENT B0 ;  /* 0x0000000000007941 */ /* 0x000fea0003800200 */
.L_x_12:
[----:B------:R-:W-:Y:S01]  /*0bc0*/  ISETP.NE.AND P0, PT, R14, 0x300, PT ;  /* 0x000003000e00780c */ /* 0x000fe20003f05270 */
[----:B0-----:R-:W-:Y:S01]  /*0bd0*/  IMAD R19, R0, 0x100, R3 ;  /* 0x0000010000137824 */ /* 0x001fe200078e0203 */
[----:B------:R-:W-:Y:S01]  /*0be0*/  @!P1 LOP3.LUT R25, R14, 0x40000000, RZ, 0xfc, !PT ;  /* 0x400000000e199812 */ /* 0x000fe200078efcff */
[----:B------:R-:W0:Y:S01]  /*0bf0*/  LDC.64 R22, c[0x0][0x398] ;  /* 0x0000e600ff167b82 */ /* 0x000e220000000a00 */
[----:B------:R-:W-:Y:S01]  /*0c00*/  ISETP.LT.U32.AND P0, PT, R3, 0x100, !P0 ;  /* 0x000001000300780c */ /* 0x000fe20004701070 */
[----:B---3--:R-:W-:-:S05]  /*0c10*/  IMAD.WIDE R18, R19, 0x4, R4 ;  /* 0x0000000413127825 */ /* 0x008fca00078e0204 */
[----:B------:R1:W-:Y:S01]  /*0c20*/  @!P1 STG.E.STRONG.SYS desc[UR6][R18.64], R25 ;  /* 0x0000001912009986 */ /* 0x0003e2000c115906 */
[----:B------:R-:W2:Y:S01]  /*0c30*/  LDC.64 R20, c[0x0][0x390] ;  /* 0x0000e400ff147b82 */ /* 0x000ea20000000a00 */
[----:B0-----:R-:W-:-:S07]  /*0c40*/  IMAD.WIDE.U32 R4, R3, 0x4, R22 ;  /* 0x0000000403047825 */ /* 0x001fce00078e0016 */
[----:B------:R-:W-:Y:S06]  /*0c50*/  BAR.RED.OR.DEFER_BLOCKING 0x0, P0 ;  /* 0x0000000000007b1d */ /* 0x000fec0000014800 */
[----:B------:R-:W0:Y:S02]  /*0c60*/  B2R.RESULT RZ, P0 ;  /* 0x0000000000ff731c */ /* 0x000e240000004000 */
[----:B012---:R-:W-:Y:S05]  /*0c70*/  @!P0 BRA `(.L_x_14) ;  /* 0x0000000c00148947 */ /* 0x007fea0003800000 */
[C---:B------:R-:W-:Y:S01]  /*0c80*/  ISETP.GT.U32.AND P0, PT, R3.reuse, R9, PT ;  /* 0x000000090300720c */ /* 0x040fe20003f04070 */
[----:B------:R-:W-:Y:S01]  /*0c90*/  BSSY B1, `(.L_x_15) ;  /* 0x0000029000017945 */ /* 0x000fe20003800000 */
[----:B------:R-:W-:Y:S02]  /*0ca0*/  IMAD.WIDE.U32 R16, R3, 0x4, R20 ;  /* 0x0000000403107825 */ /* 0x000fe400078e0014 */
[----:B------:R-:W-:Y:S01]  /*0cb0*/  SEL R23, RZ, 0x300, !P0 ;  /* 0x00000300ff177807 */ /* 0x000fe20004000000 */
[----:B------:R-:W-:Y:S08]  /*0cc0*/  @P1 BRA `(.L_x_16) ;  /* 0x0000000000941947 */ /* 0x000ff00003800000 */
[----:B------:R-:W2:Y:S01]  /*0cd0*/  LDG.E R4, desc[UR6][R4.64] ;  /* 0x0000000604047981 */ /* 0x000ea2000c1e1900 */
[----:B------:R-:W-:Y:S01]  /*0ce0*/  ISETP.GE.AND P0, PT, R0, 0x1, PT ;  /* 0x000000010000780c */ /* 0x000fe20003f06270 */
[----:B------:R-:W-:Y:S02]  /*0cf0*/  IMAD.MOV.U32 R15, RZ, RZ, R14 ;  /* 0x000000ffff0f7224 */ /* 0x000fe400078e000e */
[----:B--2---:R-:W-:-:S05]  /*0d00*/  IMAD.IADD R8, R4, 0x1, -R23 ;  /* 0x0000000104087824 */ /* 0x004fca00078e0a17 */
[----:B------:R0:W-:Y:S05]  /*0d10*/  STS [R11+0xa800], R8 ;  /* 0x00a800080b007388 */ /* 0x0001ea0000000800 */
[----:B------:R-:W-:Y:S05]  /*0d20*/  @!P0 BRA `(.L_x_17) ;  /* 0x00000000006c8947 */ /* 0x000fea0003800000 */
[----:B------:R-:W-:Y:S01]  /*0d30*/  BSSY B0, `(.L_x_18) ;  /* 0x0000019000007945 */ /* 0x000fe20003800000 */
[----:B0-----:R-:W-:Y:S02]  /*0d40*/  IMAD.MOV.U32 R8, RZ, RZ, -0x1 ;  /* 0xffffffffff087424 */ /* 0x001fe400078e00ff */
[----:B------:R-:W-:Y:S02]  /*0d50*/  IMAD.MOV.U32 R20, RZ, RZ, R0 ;  /* 0x000000ffff147224 */ /* 0x000fe400078e0000 */
[----:B------:R-:W-:-:S07]  /*0d60*/  IMAD.MOV.U32 R15, RZ, RZ, R14 ;  /* 0x000000ffff0f7224 */ /* 0x000fce00078e000e */
.L_x_22:
[----:B------:R-:W0:Y:S01]  /*0d70*/  LDC.64 R4, c[0x0][0x380] ;  /* 0x0000e000ff047b82 */ /* 0x000e220000000a00 */
[----:B------:R-:W-:Y:S01]  /*0d80*/  VIADD R25, R20, 0xffffffff ;  /* 0xffffffff14197836 */ /* 0x000fe20000000000 */
[----:B------:R-:W-:Y:S03]  /*0d90*/  BSSY B2, `(.L_x_19) ;  /* 0x0000008000027945 */ /* 0x000fe60003800000 */
[----:B------:R-:W-:-:S04]  /*0da0*/  IMAD R21, R25, 0x100, R3 ;  /* 0x0000010019157824 */ /* 0x000fc800078e0203 */
[----:B0-----:R-:W-:-:S07]  /*0db0*/  IMAD.WIDE R4, R21, 0x4, R4 ;  /* 0x0000000415047825 */ /* 0x001fce00078e0204 */
.L_x_20:
[----:B------:R-:W-:Y:S05]  /*0dc0*/  YIELD ;  /* 0x0000000000007946 */ /* 0x000fea0003800000 */
[----:B------:R0:W-:Y:S06]  /*0dd0*/  MEMBAR.SC.CTA ;  /* 0x0000000000007992 */ /* 0x0001ec0000000000 */
[----:B0-----:R-:W2:Y:S02]  /*0de0*/  LDG.E.STRONG.SYS R21, desc[UR6][R4.64] ;  /* 0x0000000604157981 */ /* 0x001ea4000c1f5900 */
[----:B--2---:R-:W-:-:S13]  /*0df0*/  ISETP.NE.AND P0, PT, R21, RZ, PT ;  /* 0x000000ff1500720c */ /* 0x004fda0003f05270 */
[----:B------:R-:W-:Y:S05]  /*0e00*/  @!P0 BRA `(.L_x_20) ;  /* 0xfffffffc00ec8947 */ /* 0x000fea000383ffff */
[----:B------:R-:W-:Y:S05]  /*0e10*/  BSYNC B2 ;  /* 0x0000000000027941 */ /* 0x000fea0003800000 */
.L_x_19:
[----:B------:R-:W-:Y:S01]  /*0e20*/  BSSY.RECONVERGENT B2, `(.L_x_21) ;  /* 0x0000006000027945 */ /* 0x000fe20003800200 */
[C---:B------:R-:W-:Y:S02]  /*0e30*/  ISETP.GT.AND P0, PT, R21.reuse, -0x1, PT ;  /* 0xffffffff1500780c */ /* 0x040fe40003f04270 */
[----:B------:R-:W-:Y:S01]  /*0e40*/  LOP3.LUT R4, R21, 0x3fffffff, RZ, 0xc0, !PT ;  /* 0x3fffffff15047812 */ /* 0x000fe200078ec0ff */
[----:B------:R-:W-:Y:S05]  /*0e50*/  WARPSYNC.EXCLUSIVE R8 ;  /* 0x0000000008007348 */ /* 0x000fea0003a00000 */
[----:B------:R-:W-:-:S05]  /*0e60*/  IMAD.IADD R15, R4, 0x1, R15 ;  /* 0x00000001040f7824 */ /* 0x000fca00078e020f */
[----:B------:R-:W-:-:S07]  /*0e70*/  VOTE.ANY R8, PT, P0 ;  /* 0x0000000000087806 */ /* 0x000fce00000e0100 */
[----:B------:R-:W-:Y:S05]  /*0e80*/  BSYNC.RECONVERGENT B2 ;  /* 0x0000000000027941 */ /* 0x000fea0003800200 */
.L_x_21:
[----:B------:R-:W-:Y:S01]  /*0e90*/  ISETP.GT.U32.AND P1, PT, R20, 0x1, PT ;  /* 0x000000011400780c */ /* 0x000fe20003f24070 */
[----:B------:R-:W-:-:S12]  /*0ea0*/  IMAD.MOV.U32 R20, RZ, RZ, R25 ;  /* 0x000000ffff147224 */ /* 0x000fd800078e0019 */
[----:B------:R-:W-:Y:S05]  /*0eb0*/  @P0 BRA P1, `(.L_x_22) ;  /* 0xfffffffc00ac0947 */ /* 0x000fea000083ffff */
[----:B------:R-:W-:Y:S05]  /*0ec0*/  BSYNC B0 ;  /* 0x0000000000007941 */ /* 0x000fea0003800000 */
.L_x_18:
[----:B------:R1:W2:Y:S02]  /*0ed0*/  LDS R8, [R11+0xa800] ;  /* 0x00a800000b087984 */ /* 0x0002a40000000800 */
.L_x_17:
[----:B------:R-:W-:Y:S02]  /*0ee0*/  LOP3.LUT R5, R15, 0x80000000, RZ, 0xfc, !PT ;  /* 0x800000000f057812 */ /* 0x000fe400078efcff */
[----:B0-2---:R-:W-:-:S03]  /*0ef0*/  IADD3 R8, PT, PT, R8, R15, -R14 ;  /* 0x0000000f08087210 */ /* 0x005fc60007ffe80e */
[----:B------:R0:W-:Y:S04]  /*0f00*/  STG.E.STRONG.SYS desc[UR6][R18.64], R5 ;  /* 0x0000000512007986 */ /* 0x0001e8000c115906 */
[----:B------:R0:W-:Y:S02]  /*0f10*/  STS [R11+0xa800], R8 ;  /* 0x00a800080b007388 */ /* 0x0001e40000000800 */
.L_x_16:
[----:B------:R-:W-:Y:S05]  /*0f20*/  BSYNC B1 ;  /* 0x0000000000017941 */ /* 0x000fea0003800000 */
.L_x_15:
[----:B0-----:R-:W0:Y:S01]  /*0f30*/  LDC.64 R18, c[0x0][0x390] ;  /* 0x0000e400ff127b82 */ /* 0x001e220000000a00 */
[----:B------:R-:W-:Y:S01]  /*0f40*/  IMAD R13, R9, 0x4, R13 ;  /* 0x00000004090d7824 */ /* 0x000fe200078e020d */
[----:B------:R-:W-:Y:S06]  /*0f50*/  WARPSYNC.ALL ;  /* 0x0000000000007948 */ /* 0x000fec0003800000 */
[----:B------:R-:W2:Y:S01]  /*0f60*/  LDC R5, c[0x0][0x3c0] ;  /* 0x0000f000ff057b82 */ /* 0x000ea20000000800 */
[----:B0-----:R-:W-:Y:S02]  /*0f70*/  ISETP.EQ.U32.AND P1, PT, R18, RZ, PT ;  /* 0x000000ff1200720c */ /* 0x001fe40003f22070 */
[----:B--2---:R-:W-:-:S04]  /*0f80*/  ISETP.GE.AND P0, PT, R12, R5, PT ;  /* 0x000000050c00720c */ /* 0x004fc80003f06270 */
[----:B------:R-:W-:-:S04]  /*0f90*/  ISETP.EQ.OR.EX P0, PT, R19, RZ, !P0, P1 ;  /* 0x000000ff1300720c */ /* 0x000fc80004702710 */
[----:B------:R-:W-:-:S13]  /*0fa0*/  ISETP.GT.U32.OR P0, PT, R3, 0xff, P0 ;  /* 0x000000ff0300780c */ /* 0x000fda0000704470 */
[----:B-1----:R-:W0:Y:S02]  /*0fb0*/  @!P0 LDS R11, [R11+0xa800] ;  /* 0x00a800000b0b8984 */ /* 0x002e240000000800 */
[----:B0-----:R-:W-:-:S05]  /*0fc0*/  @!P0 IADD3 R9, PT, PT, R11, R23, R14 ;  /* 0x000000170b098210 */ /* 0x001fca0007ffe00e */
[----:B------:R0:W-:Y:S01]  /*0fd0*/  @!P0 STG.E desc[UR6][R16.64], R9 ;  /* 0x0000000910008986 */ /* 0x0001e2000c101906 */
[----:B------:R-:W-:Y:S01]  /*0fe0*/  BAR.SYNC.DEFER_BLOCKING 0x0 ;  /* 0x0000000000007b1d */ /* 0x000fe20000010000 */
[----:B------:R-:W-:-:S05]  /*0ff0*/  ISETP.GT.AND P0, PT, R12, R5, PT ;  /* 0x000000050c00720c */ /* 0x000fca0003f04270 */
[----:B------:R0:W1:Y:S08]  /*1000*/  LDS R8, [R13+0xa800] ;  /* 0x00a800000d087984 */ /* 0x0000700000000800 */
[----:B0-----:R-:W-:Y:S05]  /*1010*/  @P0 BRA `(.L_x_23) ;  /* 0x00000000002c0947 */ /* 0x001fea0003800000 */
[----:B------:R-:W-:Y:S01]  /*1020*/  IMAD.SHL.U32 R2, R3, 0x2, RZ ;  /* 0x0000000203027824 */ /* 0x000fe200078e00ff */
[----:B------:R-:W0:Y:S04]  /*1030*/  LDCU.64 UR4, c[0x0][0x3a0] ;  /* 0x00007400ff0477ac */ /* 0x000e280008000a00 */
[----:B------:R-:W-:-:S04]  /*1040*/  LOP3.LUT R2, R2, 0x7c0, RZ, 0xc0, !PT ;  /* 0x000007c002027812 */ /* 0x000fc800078ec0ff */
[----:B------:R-:W-:-:S04]  /*1050*/  LOP3.LUT R35, R2, 0x1f, R3, 0xf8, !PT ;  /* 0x0000001f02237812 */ /* 0x000fc800078ef803 */
[----:B-1----:R-:W-:-:S05]  /*1060*/  IADD3 R2, P1, PT, R35, R8, RZ ;  /* 0x0000000823027210 */ /* 0x002fca0007f3e0ff */
[----:B------:R-:W-:Y:S01]  /*1070*/  IMAD.X R3, RZ, RZ, RZ, P1 ;  /* 0x000000ffff037224 */ /* 0x000fe200008e06ff */
[----:B0-----:R-:W-:-:S04]  /*1080*/  LEA R8, P1, R2, UR4, 0x2 ;  /* 0x0000000402087c11 */ /* 0x001fc8000f8210ff */
[----:B------:R-:W-:-:S05]  /*1090*/  LEA.HI.X R9, R2, UR5, R3, 0x2, P1 ;  /* 0x0000000502097c11 */ /* 0x000fca00088f1403 */
[----:B------:R1:W-:Y:S04]  /*10a0*/  STG.E desc[UR6][R8.64], R6 ;  /* 0x0000000608007986 */ /* 0x0003e8000c101906 */
[----:B------:R1:W-:Y:S01]  /*10b0*/  STG.E desc[UR6][R8.64+0x80], R7 ;  /* 0x0000800708007986 */ /* 0x0003e2000c101906 */
[----:B------:R-:W-:Y:S05]  /*10c0*/  BRA `(.L_x_24) ;  /* 0x0000000000387947 */ /* 0x000fea0003800000 */
.L_x_23:
[----:B------:R-:W-:Y:S01]  /*10d0*/  IMAD.SHL.U32 R2, R3, 0x2, RZ ;  /* 0x0000000203027824 */ /* 0x000fe200078e00ff */
[----:B------:R-:W0:Y:S01]  /*10e0*/  LDCU.64 UR4, c[0x0][0x3a0] ;  /* 0x00007400ff0477ac */ /* 0x000e220008000a00 */
[----:B------:R-:W-:-:S03]  /*10f0*/  IMAD R4, R0, -0x300, R5 ;  /* 0xfffffd0000047824 */ /* 0x000fc600078e0205 */
[----:B------:R-:W-:-:S04]  /*1100*/  LOP3.LUT R2, R2, 0x7c0, RZ, 0xc0, !PT ;  /* 0x000007c002027812 */ /* 0x000fc800078ec0ff */
[----:B------:R-:W-:-:S04]  /*1110*/  LOP3.LUT R35, R2, 0x1f, R3, 0xf8, !PT ;  /* 0x0000001f02237812 */ /* 0x000fc800078ef803 */
[C---:B-1----:R-:W-:Y:S01]  /*1120*/  IADD3 R2, P3, PT, R35.reuse, R8, RZ ;  /* 0x0000000823027210 */ /* 0x042fe20007f7e0ff */
[C---:B------:R-:W-:Y:S01]  /*1130*/  VIADD R3, R35.reuse, 0x20 ;  /* 0x0000002023037836 */ /* 0x040fe20000000000 */
[----:B------:R-:W-:-:S04]  /*1140*/  ISETP.GE.AND P1, PT, R35, R4, PT ;  /* 0x000000042300720c */ /* 0x000fc80003f26270 */
[----:B------:R-:W-:Y:S01]  /*1150*/  ISETP.GE.AND P2, PT, R3, R4, PT ;  /* 0x000000040300720c */ /* 0x000fe20003f46270 */
[----:B------:R-:W-:Y:S01]  /*1160*/  IMAD.X R3, RZ, RZ, RZ, P3 ;  /* 0x000000ffff037224 */ /* 0x000fe200018e06ff */
[----:B0-----:R-:W-:-:S04]  /*1170*/  LEA R8, P3, R2, UR4, 0x2 ;  /* 0x0000000402087c11 */ /* 0x001fc8000f8610ff */
[----:B------:R-:W-:-:S05]  /*1180*/  LEA.HI.X R9, R2, UR5, R3, 0x2, P3 ;  /* 0x0000000502097c11 */ /* 0x000fca00098f1403 */
[----:B------:R0:W-:Y:S04]  /*1190*/  @!P1 STG.E desc[UR6][R8.64], R6 ;  /* 0x0000000608009986 */ /* 0x0001e8000c101906 */
[----:B------:R0:W-:Y:S02]  /*11a0*/  @!P2 STG.E desc[UR6][R8.64+0x80], R7 ;  /* 0x000080070800a986 */ /* 0x0001e4000c101906 */
.L_x_24:
[----:B------:R-:W-:Y:S05]  /*11b0*/  @P0 BRA `(.L_x_25) ;  /* 0x0000000000540947 */ /* 0x000fea0003800000 */
[----:B------:R-:W2:Y:S01]  /*11c0*/  LDC.64 R36, c[0x0][0x3b8] ;  /* 0x0000ee00ff247b82 */ /* 0x000ea20000000a00 */
[----:B01----:R-:W-:-:S04]  /*11d0*/  IADD3 R7, P1, PT, R10, R35, RZ ;  /* 0x000000230a077210 */ /* 0x003fc80007f3e0ff */
[----:B------:R-:W-:Y:S01]  /*11e0*/  IADD3.X R4, PT, PT, RZ, RZ, RZ, P1, !PT ;  /* 0x000000ffff047210 */ /* 0x000fe20000ffe4ff */
[----:B--2---:R-:W-:-:S04]  /*11f0*/  IMAD.WIDE.U32 R36, R7, 0x38, R36 ;  /* 0x0000003807247825 */ /* 0x004fc800078e0024 */
[----:B------:R-:W-:-:S04]  /*1200*/  IMAD R7, R4, 0x38, RZ ;  /* 0x0000003804077824 */ /* 0x000fc800078e02ff */
[----:B------:R-:W-:-:S05]  /*1210*/  IMAD.IADD R37, R37, 0x1, R7 ;  /* 0x0000000125257824 */ /* 0x000fca00078e0207 */
[----:B------:R0:W5:Y:S04]  /*1220*/  LDG.E.64 R28, desc[UR6][R36.64+0x8] ;  /* 0x00000806241c7981 */ /* 0x000168000c1e1b00 */
        /* <DEDUP_REMOVED lines=12> */
[----:B------:R0:W5:Y:S01]  /*12f0*/  LDG.E.64 R32, desc[UR6][R36.64+0x700] ;  /* 0x0007000624207981 */ /* 0x000162000c1e1b00 */
[----:B------:R-:W-:Y:S05]  /*1300*/  BRA `(.L_x_26) ;  /* 0x0000000000a47947 */ /* 0x000fea0003800000 */
.L_x_25:
[----:B01----:R-:W0:Y:S01]  /*1310*/  LDC.64 R6, c[0x0][0x3b8] ;  /* 0x0000ee00ff067b82 */ /* 0x003e220000000a00 */
[----:B------:R-:W-:Y:S01]  /*1320*/  IADD3 R9, P1, PT, R10, R35, RZ ;  /* 0x000000230a097210 */ /* 0x000fe20007f3e0ff */
[----:B------:R-:W-:Y:S01]  /*1330*/  IMAD.IADD R10, R5, 0x1, -R10 ;  /* 0x00000001050a7824 */ /* 0x000fe200078e0a0a */
[----:B------:R-:W-:Y:S02]  /*1340*/  CS2R R28, SRZ ;  /* 0x00000000001c7805 */ /* 0x000fe4000001ff00 */
[----:B------:R-:W-:Y:S02]  /*1350*/  CS2R R26, SRZ ;  /* 0x00000000001a7805 */ /* 0x000fe4000001ff00 */
[----:B------:R-:W-:Y:S01]  /*1360*/  CS2R R24, SRZ ;  /* 0x0000000000187805 */ /* 0x000fe2000001ff00 */
[----:B------:R-:W-:Y:S01]  /*1370*/  IMAD.X R4, RZ, RZ, RZ, P1 ;  /* 0x000000ffff047224 */ /* 0x000fe200008e06ff */
[----:B------:R-:W-:Y:S02]  /*1380*/  ISETP.GE.AND P1, PT, R35, R10, PT ;  /* 0x0000000a2300720c */ /* 0x000fe40003f26270 */
[----:B------:R-:W-:-:S02]  /*1390*/  CS2R R22, SRZ ;  /* 0x0000000000167805 */ /* 0x000fc4000001ff00 */
[----:B------:R-:W-:Y:S01]  /*13a0*/  CS2R R20, SRZ ;  /* 0x0000000000147805 */ /* 0x000fe2000001ff00 */
[----:B------:R-:W-:Y:S01]  /*13b0*/  IMAD R37, R4, 0x38, RZ ;  /* 0x0000003804257824 */ /* 0x000fe200078e02ff */
[----:B------:R-:W-:Y:S02]  /*13c0*/  CS2R R18, SRZ ;  /* 0x0000000000127805 */ /* 0x000fe4000001ff00 */
[----:B------:R-:W-:Y:S02]  /*13d0*/  CS2R R12, SRZ ;  /* 0x00000000000c7805 */ /* 0x000fe4000001ff00 */
[----:B------:R-:W-:Y:S02]  /*13e0*/  CS2R R14, SRZ ;  /* 0x00000000000e7805 */ /* 0x000fe4000001ff00 */
[----:B------:R-:W-:Y:S01]  /*13f0*/  CS2R R16, SRZ ;  /* 0x0000000000107805 */ /* 0x000fe2000001ff00 */
[----:B------:R-:W-:Y:S02]  /*1400*/  IMAD.MOV.U32 R30, RZ, RZ, -0x64 ;  /* 0xffffff9cff1e7424 */ /* 0x000fe400078e00ff */
[----:B------:R-:W-:-:S02]  /*1410*/  IMAD.MOV.U32 R31, RZ, RZ, -0x1 ;  /* 0xffffffffff1f7424 */ /* 0x000fc400078e00ff */
[----:B------:R-:W-:Y:S02]  /*1420*/  IMAD.MOV.U32 R32, RZ, RZ, -0x64 ;  /* 0xffffff9cff207424 */ /* 0x000fe400078e00ff */
[----:B------:R-:W-:Y:S02]  /*1430*/  IMAD.MOV.U32 R33, RZ, RZ, -0x1 ;  /* 0xffffffffff217424 */ /* 0x000fe400078e00ff */
[----:B0-----:R-:W-:-:S04]  /*1440*/  IMAD.WIDE.U32 R6, R9, 0x38, R6 ;  /* 0x0000003809067825 */ /* 0x001fc800078e0006 */
[----:B------:R-:W-:Y:S02]  /*1450*/  VIADD R9, R35, 0x20 ;  /* 0x0000002023097836 */ /* 0x000fe40000000000 */
[----:B------:R-:W-:Y:S02]  /*1460*/  IMAD.IADD R37, R7, 0x1, R37 ;  /* 0x0000000107257824 */ /* 0x000fe400078e0225 */
[----:B------:R-:W-:Y:S01]  /*1470*/  IMAD.MOV.U32 R36, RZ, RZ, R6 ;  /* 0x000000ffff247224 */ /* 0x000fe200078e0006 */
[----:B------:R-:W-:Y:S02]  /*1480*/  ISETP.GE.AND P2, PT, R9, R10, PT ;  /* 0x0000000a0900720c */ /* 0x000fe40003f46270 */
[----:B------:R-:W-:Y:S02]  /*1490*/  CS2R R6, SRZ ;  /* 0x0000000000067805 */ /* 0x000fe4000001ff00 */
[----:B------:R-:W-:Y:S02]  /*14a0*/  CS2R R8, SRZ ;  /* 0x0000000000087805 */ /* 0x000fe4000001ff00 */
[----:B------:R-:W-:Y:S01]  /*14b0*/  CS2R R10, SRZ ;  /* 0x00000000000a7805 */ /* 0x000fe2000001ff00 */
[----:B------:R1:W5:Y:S04]  /*14c0*/  @!P1 LDG.E.64 R28, desc[UR6][R36.64+0x8] ;  /* 0x00000806241c9981 */ /* 0x000368000c1e1b00 */
        /* <DEDUP_REMOVED lines=12> */
[----:B------:R1:W5:Y:S02]  /*1590*/  @!P2 LDG.E.64 R32, desc[UR6][R36.64+0x700] ;  /* 0x000700062420a981 */ /* 0x000364000c1e1b00 */
.L_x_26:
[----:B------:R-:W-:Y:S05]  /*15a0*/  @P0 BRA `(.L_x_27) ;  /* 0x00000000004c0947 */ /* 0x000fea0003800000 */
[----:B------:R-:W2:Y:S01]  /*15b0*/  LDC.64 R4, c[0x0][0x3b0] ;  /* 0x0000ec00ff047b82 */ /* 0x000ea20000000a00 */
[----:B------:R-:W-:Y:S02]  /*15c0*/  IMAD R35, R3, 0x38, RZ ;  /* 0x0000003803237824 */ /* 0x000fe400078e02ff */
[----:B--2---:R-:W-:-:S04]  /*15d0*/  IMAD.WIDE.U32 R2, R2, 0x38, R4 ;  /* 0x0000003802027825 */ /* 0x004fc800078e0004 */
[----:B------:R-:W-:-:S05]  /*15e0*/  IMAD.IADD R3, R3, 0x1, R35 ;  /* 0x0000000103037824 */ /* 0x000fca00078e0223 */
[----:B-----5:R-:W-:Y:S04]  /*15f0*/  STG.E.64 desc[UR6][R2.64], R30 ;  /* 0x0000001e02007986 */ /* 0x020fe8000c101b06 */
[----:B------:R-:W-:Y:S04]  /*1600*/  STG.E.64 desc[UR6][R2.64+0x8], R28 ;  /* 0x0000081c02007986 */ /* 0x000fe8000c101b06 */
        /* <DEDUP_REMOVED lines=11> */
[----:B------:R-:W-:Y:S01]  /*16c0*/  STG.E.64 desc[UR6][R2.64+0x730], R16 ;  /* 0x0007301002007986 */ /* 0x000fe2000c101b06 */
[----:B------:R-:W-:Y:S05]  /*16d0*/  EXIT ;  /* 0x000000000000794d */ /* 0x000fea0003800000 */
.L_x_27:
[----:B------:R-:W-:Y:S01]  /*16e0*/  IMAD R0, R0, -0x300, R5 ;  /* 0xfffffd0000007824 */ /* 0x000fe200078e0205 */
[----:B------:R-:W-:Y:S01]  /*16f0*/  BSSY.RECONVERGENT B0, `(.L_x_28) ;  /* 0x0000010000007945 */ /* 0x000fe20003800200 */
[----:B------:R-:W-:-:S03]  /*1700*/  VIADD R5, R35, 0x20 ;  /* 0x0000002023057836 */ /* 0x000fc60000000000 */
[-C--:B------:R-:W-:Y:S02]  /*1710*/  ISETP.GE.AND P0, PT, R35, R0.reuse, PT ;  /* 0x000000002300720c */ /* 0x080fe40003f06270 */
[----:B------:R-:W-:-:S11]  /*1720*/  ISETP.GE.AND P1, PT, R5, R0, PT ;  /* 0x000000000500720c */ /* 0x000fd60003f26270 */
[----:B------:R-:W-:Y:S05]  /*1730*/  @P0 BRA `(.L_x_29) ;  /* 0x00000000002c0947 */ /* 0x000fea0003800000 */
[----:B------:R-:W2:Y:S01]  /*1740*/  LDC.64 R4, c[0x0][0x3b0] ;  /* 0x0000ec00ff047b82 */ /* 0x000ea20000000a00 */
[----:B------:R-:W-:Y:S02]  /*1750*/  IMAD R35, R3, 0x38, RZ ;  /* 0x0000003803237824 */ /* 0x000fe400078e02ff */
[----:B--2---:R-:W-:-:S04]  /*1760*/  IMAD.WIDE.U32 R4, R2, 0x38, R4 ;  /* 0x0000003802047825 */ /* 0x004fc800078e0004 */
[----:B------:R-:W-:-:S05]  /*1770*/  IMAD.IADD R5, R5, 0x1, R35 ;  /* 0x0000000105057824 */ /* 0x000fca00078e0223 */
[----:B-----5:R2:W-:Y:S04]  /*1780*/  STG.E.64 desc[UR6][R4.64], R30 ;  /* 0x0000001e04007986 */ /* 0x0205e8000c101b06 */
[----:B------:R2:W-:Y:S04]  /*1790*/  STG.E.64 desc[UR6][R4.64+0x8], R28 ;  /* 0x0000081c04007986 */ /* 0x0005e8000c101b06 */
[----:B------:R2:W-:Y:S04]  /*17a0*/  STG.E.64 desc[UR6][R4.64+0x10], R26 ;  /* 0x0000101a04007986 */ /* 0x0005e8000c101b06 */
[----:B------:R2:W-:Y:S04]  /*17b0*/  STG.E.64 desc[UR6][R4.64+0x18], R24 ;  /* 0x0000181804007986 */ /* 0x0005e8000c101b06 */
[----:B------:R2:W-:Y:S04]  /*17c0*/  STG.E.64 desc[UR6][R4.64+0x20], R22 ;  /* 0x0000201604007986 */ /* 0x0005e8000c101b06 */
[----:B------:R2:W-:Y:S04]  /*17d0*/  STG.E.64 desc[UR6][R4.64+0x28], R20 ;  /* 0x0000281404007986 */ /* 0x0005e8000c101b06 */
[----:B------:R2:W-:Y:S02]  /*17e0*/  STG.E.64 desc[UR6][R4.64+0x30], R18 ;  /* 0x0000301204007986 */ /* 0x0005e4000c101b06 */
.L_x_29:
[----:B------:R-:W-:Y:S05]  /*17f0*/  BSYNC.RECONVERGENT B0 ;  /* 0x0000000000007941 */ /* 0x000fea0003800200 */
.L_x_28:
[----:B------:R-:W-:Y:S05]  /*1800*/  @P1 EXIT ;  /* 0x000000000000194d */ /* 0x000fea0003800000 */
[----:B--2---:R-:W2:Y:S01]  /*1810*/  LDC.64 R4, c[0x0][0x3b0] ;  /* 0x0000ec00ff047b82 */ /* 0x004ea20000000a00 */
        /* <DEDUP_REMOVED lines=9> */
[----:B------:R-:W-:Y:S01]  /*18b0*/  STG.E.64 desc[UR6][R4.64+0x730], R16 ;  /* 0x0007301004007986 */ /* 0x000fe2000c101b06 */
[----:B------:R-:W-:Y:S05]  /*18c0*/  EXIT ;  /* 0x000000000000794d */ /* 0x000fea0003800000 */
.L_x_14:
[----:B------:R-:W-:Y:S01]  /*18d0*/  IMAD.MOV.U32 R2, RZ, RZ, RZ ;  /* 0x000000ffff027224 */ /* 0x000fe200078e00ff */
[C---:B------:R-:W-:Y:S01]  /*18e0*/  ISETP.GT.U32.AND P0, PT, R3.reuse, 0x1f, PT ;  /* 0x0000001f0300780c */ /* 0x040fe20003f04070 */
[----:B------:R-:W-:Y:S05]  /*18f0*/  WARPSYNC.ALL ;  /* 0x0000000000007948 */ /* 0x000fea0003800000 */
[----:B------:R-:W-:-:S04]  /*1900*/  IMAD.HI.U32 R6, R3, 0x15555556, R2 ;  /* 0x1555555603067827 */ /* 0x000fc800078e0002 */
[----:B------:R-:W-:-:S05]  /*1910*/  IMAD R19, R6, 0x4, R13 ;  /* 0x0000000406137824 */ /* 0x000fca00078e020d */
[----:B------:R0:W-:Y:S01]  /*1920*/  STS [R19+0x3410], R14 ;  /* 0x0034100e13007388 */ /* 0x0001e20000000800 */
[----:B------:R-:W-:Y:S06]  /*1930*/  BAR.SYNC.DEFER_BLOCKING 0x0 ;  /* 0x0000000000007b1d */ /* 0x000fec0000010000 */
[----:B------:R-:W-:Y:S05]  /*1940*/  @P0 BRA `(.L_x_30) ;  /* 0x0000000000dc0947 */ /* 0x000fea0003800000 */
[----:B------:R-:W-:Y:S01]  /*1950*/  IMAD R6, R3, 0x34, R13 ;  /* 0x0000003403067824 */ /* 0x000fe200078e020d */
[----:B------:R-:W-:-:S04]  /*1960*/  UMOV UR5, 0xffffffff ;  /* 0xffffffff00057882 */ /* 0x000fc80000000000 */
[----:B------:R-:W-:Y:S04]  /*1970*/  LDS R22, [R6+0x3410] ;  /* 0x0034100006167984 */ /* 0x000fe80000000800 */
[----:B------:R-:W-:Y:S04]  /*1980*/  LDS R23, [R6+0x3414] ;  /* 0x0034140006177984 */ /* 0x000fe80000000800 */
[----:B------:R-:W1:Y:S04]  /*1990*/  LDS R24, [R6+0x3418] ;  /* 0x0034180006187984 */ /* 0x000e680000000800 */
[----:B------:R-:W-:Y:S04]  /*19a0*/  LDS R25, [R6+0x341c] ;  /* 0x00341c0006197984 */ /* 0x000fe80000000800 */
[----:B------:R-:W2:Y:S04]  /*19b0*/  LDS R26, [R6+0x3420] ;  /* 0x00342000061a7984 */ /* 0x000ea80000000800 */
[----:B------:R-:W-:Y:S04]  /*19c0*/  LDS R27, [R6+0x3424] ;  /* 0x00342400061b7984 */ /* 0x000fe80000000800 */
[----:B------:R-:W3:Y:S04]  /*19d0*/  LDS R28, [R6+0x3428] ;  /* 0x00342800061c7984 */ /* 0x000ee80000000800 */
[----:B------:R-:W-:Y:S04]  /*19e0*/  LDS R21, [R6+0x342c] ;  /* 0x00342c0006157984 */ /* 0x000fe80000000800 */
[----:B------:R-:W4:Y:S04]  /*19f0*/  LDS R20, [R6+0x3430] ;  /* 0x0034300006147984 */ /* 0x000f280000000800 */
[----:B------:R-:W-:Y:S04]  /*1a00*/  LDS R18, [R6+0x3434] ;  /* 0x0034340006127984 */ /* 0x000fe80000000800 */
[----:B------:R-:W5:Y:S04]  /*1a10*/  LDS R7, [R6+0x3438] ;  /* 0x0034380006077984 */ /* 0x000f680000000800 */
[----:B------:R-:W0:Y:S01]  /*1a20*/  LDS R29, [R6+0x343c] ;  /* 0x00343c00061d7984 */ /* 0x000e220000000800 */
[----:B-1----:R-:W-:-:S04]  /*1a30*/  IADD3 R30, PT, PT, R24, R23, R22 ;  /* 0x00000017181e7210 */ /* 0x002fc80007ffe016 */
[----:B--2---:R-:W-:-:S04]  /*1a40*/  IADD3 R30, PT, PT, R26, R30, R25 ;  /* 0x0000001e1a1e7210 */ /* 0x004fc80007ffe019 */
[----:B---3--:R-:W-:-:S04]  /*1a50*/  IADD3 R30, PT, PT, R28, R30, R27 ;  /* 0x0000001e1c1e7210 */ /* 0x008fc80007ffe01b */
[----:B----4-:R-:W-:-:S04]  /*1a60*/  IADD3 R30, PT, PT, R20, R30, R21 ;  /* 0x0000001e141e7210 */ /* 0x010fc80007ffe015 */
[----:B-----5:R-:W-:-:S05]  /*1a70*/  IADD3 R30, PT, PT, R7, R30, R18 ;  /* 0x0000001e071e7210 */ /* 0x020fca0007ffe012 */
[----:B0-----:R-:W-:Y:S01]  /*1a80*/  IMAD.IADD R29, R29, 0x1, R30 ;  /* 0x000000011d1d7824 */ /* 0x001fe200078e021e */
[----:B------:R-:W-:Y:S06]  /*1a90*/  BRA.DIV UR5, `(.L_x_31) ;  /* 0x0000001e05947947 */ /* 0x000fec000b800000 */
[----:B------:R-:W0:Y:S02]  /*1aa0*/  SHFL.UP P0, R30, R29, 0x1, RZ ;  /* 0x042000001d1e7989 */ /* 0x000e2400000000ff */
[----:B0-----:R-:W-:-:S05]  /*1ab0*/  @P0 IMAD.IADD R30, R29, 0x1, R30 ;  /* 0x000000011d1e0824 */ /* 0x001fca00078e021e */
[----:B------:R-:W0:Y:S02]  /*1ac0*/  SHFL.UP P0, R31, R30, 0x2, RZ ;  /* 0x044000001e1f7989 */ /* 0x000e2400000000ff */
[----:B0-----:R-:W-:-:S05]  /*1ad0*/  @P0 IMAD.IADD R31, R30, 0x1, R31 ;  /* 0x000000011e1f0824 */ /* 0x001fca00078e021f */
[----:B------:R-:W0:Y:S02]  /*1ae0*/  SHFL.UP P0, R32, R31, 0x4, RZ ;  /* 0x048000001f207989 */ /* 0x000e2400000000ff */
[----:B0-----:R-:W-:-:S05]  /*1af0*/  @P0 IMAD.IADD R32, R31, 0x1, R32 ;  /* 0x000000011f200824 */ /* 0x001fca00078e0220 */
[----:B------:R-:W0:Y:S02]  /*1b00*/  SHFL.UP P0, R33, R32, 0x8, RZ ;  /* 0x0500000020217989 */ /* 0x000e2400000000ff */
[----:B0-----:R-:W-:-:S05]  /*1b10*/  @P0 IMAD.IADD R33, R32, 0x1, R33 ;  /* 0x0000000120210824 */ /* 0x001fca00078e0221 */
[----:B------:R0:W1:Y:S02]  /*1b20*/  SHFL.UP P0, R36, R33, 0x10, RZ ;  /* 0x0600000021247989 */ /* 0x00006400000000ff */
.L_x_64:
[----:B-1----:R-:W-:-:S04]  /*1b30*/  @P0 IMAD.IADD R36, R33, 0x1, R36 ;  /* 0x0000000121240824 */ /* 0x002fc800078e0224 */
[----:B------:R-:W-:-:S04]  /*1b40*/  IMAD.IADD R29, R36, 0x1, -R29 ;  /* 0x00000001241d7824 */ /* 0x000fc800078e0a1d */
[----:B------:R-:W-:Y:S01]  /*1b50*/  IMAD.IADD R22, R22, 0x1, R29 ;  /* 0x0000000116167824 */ /* 0x000fe200078e021d */
[----:B------:R1:W-:Y:S03]  /*1b60*/  STS [R6+0x3410], R29 ;  /* 0x0034101d06007388 */ /* 0x0003e60000000800 */
        /* <DEDUP_REMOVED lines=19> */
[----:B------:R1:W-:Y:S04]  /*1ca0*/  STS [R6+0x3438], R18 ;  /* 0x0034381206007388 */ /* 0x0003e80000000800 */
[----:B------:R1:W-:Y:S02]  /*1cb0*/  STS [R6+0x343c], R7 ;  /* 0x00343c0706007388 */ /* 0x0003e40000000800 */
.L_x_30:
[----:B------:R-:W-:Y:S05]  /*1cc0*/  WARPSYNC.ALL ;  /* 0x0000000000007948 */ /* 0x000fea0003800000 */
[----:B------:R-:W-:Y:S01]  /*1cd0*/  BAR.SYNC.DEFER_BLOCKING 0x0 ;  /* 0x0000000000007b1d */ /* 0x000fe20000010000 */
[----:B------:R-:W-:-:S05]  /*1ce0*/  ISETP.NE.AND P0, PT, R34, RZ, PT ;  /* 0x000000ff2200720c */ /* 0x000fca0003f05270 */
[----:B------:R-:W-:Y:S01]  /*1cf0*/  BSSY.RECONVERGENT B0, `(.L_x_32) ;  /* 0x0000027000007945 */ /* 0x000fe20003800200 */
[----:B0-----:R-:W0:Y:S07]  /*1d00*/  LDS R19, [R19+0x3410] ;  /* 0x0034100013137984 */ /* 0x001e2e0000000800 */
[----:B------:R-:W-:Y:S05]  /*1d10*/  @P0 BRA `(.L_x_33) ;  /* 0x0000000000900947 */ /* 0x000fea0003800000 */
[----:B-1----:R-:W0:Y:S04]  /*1d20*/  LDS R6, [R11] ;  /* 0x000000000b067984 */ /* 0x002e280000000800 */
[----:B------:R-:W1:Y:S04]  /*1d30*/  LDS R18, [R11+0x400] ;  /* 0x000400000b127984 */ /* 0x000e680000000800 */
[----:B------:R-:W2:Y:S04]  /*1d40*/  LDS R20, [R11+0x800] ;  /* 0x000800000b147984 */ /* 0x000ea80000000800 */
[----:B------:R-:W3:Y:S04]  /*1d50*/  LDS R22, [R11+0xc00] ;  /* 0x000c00000b167984 */ /* 0x000ee80000000800 */
[----:B------:R-:W4:Y:S04]  /*1d60*/  LDS R24, [R11+0x1000] ;  /* 0x001000000b187984 */ /* 0x000f280000000800 */
[----:B------:R-:W5:Y:S04]  /*1d70*/  LDS R26, [R11+0x1400] ;  /* 0x001400000b1a7984 */ /* 0x000f680000000800 */
[----:B------:R-:W5:Y:S04]  /*1d80*/  LDS R28, [R11+0x1800] ;  /* 0x001800000b1c7984 */ /* 0x000f680000000800 */
[----:B------:R-:W5:Y:S04]  /*1d90*/  LDS R30, [R11+0x1c00] ;  /* 0x001c00000b1e7984 */ /* 0x000f680000000800 */
[----:B------:R-:W5:Y:S04]  /*1da0*/  LDS R32, [R11+0x2000] ;  /* 0x002000000b207984 */ /* 0x000f680000000800 */
[----:B------:R-:W5:Y:S04]  /*1db0*/  LDS R36, [R11+0x2400] ;  /* 0x002400000b247984 */ /* 0x000f680000000800 */
[----:B------:R-:W5:Y:S01]  /*1dc0*/  LDS R38, [R11+0x2800] ;  /* 0x002800000b267984 */ /* 0x000f620000000800 */
[----:B0-----:R-:W-:-:S03]  /*1dd0*/  IMAD.IADD R6, R19, 0x1, R6 ;  /* 0x0000000113067824 */ /* 0x001fc600078e0206 */
[----:B------:R-:W0:Y:S01]  /*1de0*/  LDS R40, [R11+0x2c00] ;  /* 0x002c00000b287984 */ /* 0x000e220000000800 */
[C---:B-1----:R-:W-:Y:S02]  /*1df0*/  IMAD.IADD R18, R19.reuse, 0x1, R18 ;  /* 0x0000000113127824 */ /* 0x042fe400078e0212 */
[C---:B--2---:R-:W-:Y:S01]  /*1e00*/  IMAD.IADD R20, R19.reuse, 0x1, R20 ;  /* 0x0000000113147824 */ /* 0x044fe200078e0214 */
[----:B------:R2:W-:Y:S01]  /*1e10*/  STS [R11], R6 ;  /* 0x000000060b007388 */ /* 0x0005e20000000800 */
[----:B---3--:R-:W-:-:S03]  /*1e20*/  IMAD.IADD R22, R19, 0x1, R22 ;  /* 0x0000000113167824 */ /* 0x008fc600078e0216 */
[----:B------:R2:W-:Y:S01]  /*1e30*/  STS [R11+0x400], R18 ;  /* 0x000400120b007388 */ /* 0x0005e20000000800 */
[----:B----4-:R-:W-:-:S03]  /*1e40*/  IMAD.IADD R24, R19, 0x1, R24 ;  /* 0x0000000113187824 */ /* 0x010fc600078e0218 */
[----:B------:R2:W-:Y:S01]  /*1e50*/  STS [R11+0x800], R20 ;  /* 0x000800140b007388 */ /* 0x0005e20000000800 */
[----:B-----5:R-:W-:-:S03]  /*1e60*/  IADD3 R26, PT, PT, R19, R26, RZ ;  /* 0x0000001a131a7210 */ /* 0x020fc60007ffe0ff */
[----:B------:R2:W-:Y:S01]  /*1e70*/  STS [R11+0xc00], R22 ;  /* 0x000c00160b007388 */ /* 0x0005e20000000800 */
[----:B------:R-:W-:-:S03]  /*1e80*/  IMAD.IADD R28, R19, 0x1, R28 ;  /* 0x00000001131c7824 */ /* 0x000fc600078e021c */
        /* <DEDUP_REMOVED lines=9> */
[----:B0-----:R-:W-:-:S03]  /*1f20*/  IMAD.IADD R40, R19, 0x1, R40 ;  /* 0x0000000113287824 */ /* 0x001fc600078e0228 */
[----:B------:R2:W-:Y:S04]  /*1f30*/  STS [R11+0x2400], R36 ;  /* 0x002400240b007388 */ /* 0x0005e80000000800 */
[----:B------:R2:W-:Y:S04]  /*1f40*/  STS [R11+0x2800], R38 ;  /* 0x002800260b007388 */ /* 0x0005e80000000800 */
[----:B------:R2:W-:Y:S02]  /*1f50*/  STS [R11+0x2c00], R40 ;  /* 0x002c00280b007388 */ /* 0x0005e40000000800 */
.L_x_33:
[----:B------:R-:W-:Y:S05]  /*1f60*/  BSYNC.RECONVERGENT B0 ;  /* 0x0000000000007941 */ /* 0x000fea0003800200 */
.L_x_32:
[----:B------:R-:W-:Y:S01]  /*1f70*/  BAR.SYNC.DEFER_BLOCKING 0x0 ;  /* 0x0000000000007b1d */ /* 0x000fe20000010000 */
[----:B------:R-:W-:Y:S01]  /*1f80*/  R2P PR, R9, 0x7f ;  /* 0x0000007f09007804 */ /* 0x000fe20000000000 */
[----:B-12---:R-:W-:-:S04]  /*1f90*/  IMAD.MOV.U32 R18, RZ, RZ, RZ ;  /* 0x000000ffff127224 */ /* 0x006fc800078e00ff */
[----:B------:R-:W-:Y:S01]  /*1fa0*/  BSSY.RECONVERGENT B0, `(.L_x_34) ;  /* 0x0000024000007945 */ /* 0x000fe20003800200 */
[----:B------:R-:W1:Y:S07]  /*1fb0*/  S2R R26, SR_LEMASK ;  /* 0x00000000001a7919 */ /* 0x000e6e0000003a00 */
[----:B------:R-:W-:Y:S02]  /*1fc0*/  VOTE.ANY R6, PT, P0 ;  /* 0x0000000000067806 */ /* 0x000fe400000e0100 */
[----:B------:R-:W-:-:S02]  /*1fd0*/  VOTE.ANY R7, PT, P1 ;  /* 0x0000000000077806 */ /* 0x000fc400008e0100 */
[----:B------:R-:W-:Y:S02]  /*1fe0*/  @!P0 LOP3.LUT R6, RZ, R6, RZ, 0x33, !PT ;  /* 0x00000006ff068212 */ /* 0x000fe400078e33ff */
[----:B------:R-:W-:Y:S02]  /*1ff0*/  VOTE.ANY R21, PT, P2 ;  /* 0x0000000000157806 */ /* 0x000fe400010e0100 */
[----:B------:R-:W-:Y:S02]  /*2000*/  @!P1 LOP3.LUT R7, RZ, R7, RZ, 0x33, !PT ;  /* 0x00000007ff079212 */ /* 0x000fe400078e33ff */
[----:B------:R-:W-:Y:S02]  /*2010*/  VOTE.ANY R23, PT, P3 ;  /* 0x0000000000177806 */ /* 0x000fe400018e0100 */
[----:B------:R-:W-:Y:S02]  /*2020*/  @!P2 LOP3.LUT R21, RZ, R21, RZ, 0x33, !PT ;  /* 0x00000015ff15a212 */ /* 0x000fe400078e33ff */
[----:B------:R-:W-:-:S02]  /*2030*/  LOP3.LUT R6, R7, R6, RZ, 0xc0, !PT ;  /* 0x0000000607067212 */ /* 0x000fc400078ec0ff */
[----:B------:R-:W-:Y:S02]  /*2040*/  @!P3 LOP3.LUT R23, RZ, R23, RZ, 0x33, !PT ;  /* 0x00000017ff17b212 */ /* 0x000fe400078e33ff */
[----:B------:R-:W-:Y:S02]  /*2050*/  LOP3.LUT R6, R21, R6, RZ, 0xc0, !PT ;  /* 0x0000000615067212 */ /* 0x000fe400078ec0ff */
[----:B------:R-:W-:Y:S02]  /*2060*/  VOTE.ANY R7, PT, P4 ;  /* 0x0000000000077806 */ /* 0x000fe400020e0100 */
[----:B------:R-:W-:Y:S02]  /*2070*/  LOP3.LUT P0, RZ, R9, 0x80, RZ, 0xc0, !PT ;  /* 0x0000008009ff7812 */ /* 0x000fe4000780c0ff */
[----:B------:R-:W-:Y:S02]  /*2080*/  LOP3.LUT R6, R23, R6, RZ, 0xc0, !PT ;  /* 0x0000000617067212 */ /* 0x000fe400078ec0ff */
[----:B------:R-:W-:-:S02]  /*2090*/  VOTE.ANY R21, PT, P5 ;  /* 0x0000000000157806 */ /* 0x000fc400028e0100 */
[----:B------:R-:W-:Y:S02]  /*20a0*/  @!P4 LOP3.LUT R7, RZ, R7, RZ, 0x33, !PT ;  /* 0x00000007ff07c212 */ /* 0x000fe400078e33ff */
[----:B------:R-:W-:Y:S02]  /*20b0*/  @!P5 LOP3.LUT R21, RZ, R21, RZ, 0x33, !PT ;  /* 0x00000015ff15d212 */ /* 0x000fe400078e33ff */
[----:B------:R-:W-:Y:S02]  /*20c0*/  LOP3.LUT R6, R7, R6, RZ, 0xc0, !PT ;  /* 0x0000000607067212 */ /* 0x000fe400078ec0ff */
[----:B------:R-:W-:Y:S02]  /*20d0*/  VOTE.ANY R7, PT, P6 ;  /* 0x0000000000077806 */ /* 0x000fe400030e0100 */
[----:B------:R-:W-:Y:S02]  /*20e0*/  LOP3.LUT R6, R21, R6, RZ, 0xc0, !PT ;  /* 0x0000000615067212 */ /* 0x000fe400078ec0ff */
[----:B------:R-:W-:-:S02]  /*20f0*/  VOTE.ANY R21, PT, P0 ;  /* 0x0000000000157806 */ /* 0x000fc400000e0100 */
[----:B------:R-:W-:Y:S02]  /*2100*/  @!P6 LOP3.LUT R7, RZ, R7, RZ, 0x33, !PT ;  /* 0x00000007ff07e212 */ /* 0x000fe400078e33ff */
[----:B------:R-:W-:Y:S02]  /*2110*/  @!P0 LOP3.LUT R21, RZ, R21, RZ, 0x33, !PT ;  /* 0x00000015ff158212 */ /* 0x000fe400078e33ff */
[----:B------:R-:W-:-:S04]  /*2120*/  LOP3.LUT R6, R7, R6, RZ, 0xc0, !PT ;  /* 0x0000000607067212 */ /* 0x000fc800078ec0ff */
[----:B------:R-:W-:Y:S01]  /*2130*/  LOP3.LUT R21, R21, R6, RZ, 0xc0, !PT ;  /* 0x0000000615157212 */ /* 0x000fe200078ec0ff */
[----:B------:R-:W-:-:S03]  /*2140*/  IMAD.SHL.U32 R6, R3, 0x20, RZ ;  /* 0x0000002003067824 */ /* 0x000fc600078e00ff */
[----:B------:R-:W2:Y:S01]  /*2150*/  FLO.U32 R23, R21 ;  /* 0x0000001500177300 */ /* 0x000ea200000e0000 */
[----:B-1----:R-:W-:Y:S02]  /*2160*/  LOP3.LUT R7, R26, R21, RZ, 0xc0, !PT ;  /* 0x000000151a077212 */ /* 0x002fe400078ec0ff */
[----:B------:R-:W-:-:S05]  /*2170*/  LOP3.LUT R6, R6, 0x7c00, RZ, 0xc0, !PT ;  /* 0x00007c0006067812 */ /* 0x000fca00078ec0ff */
[----:B------:R1:W3:Y:S01]  /*2180*/  POPC R25, R7 ;  /* 0x0000000700197309 */ /* 0x0002e20000000000 */
[----:B------:R-:W-:Y:S01]  /*2190*/  IMAD.IADD R6, R13, 0x1, R6 ;  /* 0x000000010d067824 */ /* 0x000fe200078e0206 */
[----:B--2---:R-:W-:-:S13]  /*21a0*/  ISETP.NE.AND P0, PT, R8, R23, PT ;  /* 0x000000170800720c */ /* 0x004fda0003f05270 */
[----:B-1-3--:R-:W-:Y:S05]  /*21b0*/  @P0 BRA `(.L_x_35) ;  /* 0x0000000000080947 */ /* 0x00afea0003800000 */
[----:B------:R-:W-:-:S05]  /*21c0*/  IMAD R9, R9, 0x4, R6 ;  /* 0x0000000409097824 */ /* 0x000fca00078e0206 */
[----:B------:R1:W2:Y:S02]  /*21d0*/  ATOMS.ADD R18, [R9], R25 ;  /* 0x000000190912738c */ /* 0x0002a40000000000 */
.L_x_35:
[----:B------:R-:W-:Y:S05]  /*21e0*/  BSYNC.RECONVERGENT B0 ;  /* 0x0000000000007941 */ /* 0x000fea0003800200 */
.L_x_34:
[----:B------:R-:W-:Y:S01]  /*21f0*/  R2P PR, R17, 0x7f ;  /* 0x0000007f11007804 */ /* 0x000fe20000000000 */
[----:B--2---:R2:W3:Y:S01]  /*2200*/  SHFL.IDX PT, R18, R18, R23, 0x1f ;  /* 0x00001f1712127589 */ /* 0x0044e200000e0000 */
[----:B------:R-:W-:Y:S11]  /*2210*/  BSSY.RECONVERGENT B0, `(.L_x_36) ;  /* 0x0000021000007945 */ /* 0x000ff60003800200 */
[----:B------:R-:W-:-:S02]  /*2220*/  VOTE.ANY R7, PT, P0 ;  /* 0x0000000000077806 */ /* 0x000fc400000e0100 */
[----:B------:R-:W-:Y:S02]  /*2230*/  VOTE.ANY R20, PT, P1 ;  /* 0x0000000000147806 */ /* 0x000fe400008e0100 */
[----:B------:R-:W-:Y:S02]  /*2240*/  @!P0 LOP3.LUT R7, RZ, R7, RZ, 0x33, !PT ;  /* 0x00000007ff078212 */ /* 0x000fe400078e33ff */
[----:B------:R-:W-:Y:S02]  /*2250*/  VOTE.ANY R22, PT, P2 ;  /* 0x0000000000167806 */ /* 0x000fe400010e0100 */
[----:B------:R-:W-:Y:S02]  /*2260*/  @!P1 LOP3.LUT R20, RZ, R20, RZ, 0x33, !PT ;  /* 0x00000014ff149212 */ /* 0x000fe400078e33ff */
[----:B------:R-:W-:Y:S02]  /*2270*/  @!P2 LOP3.LUT R22, RZ, R22, RZ, 0x33, !PT ;  /* 0x00000016ff16a212 */ /* 0x000fe400078e33ff */
[----:B------:R-:W-:-:S02]  /*2280*/  LOP3.LUT R7, R20, R7, RZ, 0xc0, !PT ;  /* 0x0000000714077212 */ /* 0x000fc400078ec0ff */
[----:B------:R-:W-:Y:S02]  /*2290*/  VOTE.ANY R20, PT, P3 ;  /* 0x0000000000147806 */ /* 0x000fe400018e0100 */
[----:B------:R-:W-:Y:S02]  /*22a0*/  LOP3.LUT R7, R22, R7, RZ, 0xc0, !PT ;  /* 0x0000000716077212 */ /* 0x000fe400078ec0ff */
[----:B------:R-:W-:Y:S02]  /*22b0*/  LOP3.LUT P0, RZ, R17, 0x80, RZ, 0xc0, !PT ;  /* 0x0000008011ff7812 */ /* 0x000fe4000780c0ff */
[----:B------:R-:W-:Y:S02]  /*22c0*/  VOTE.ANY R22, PT, P4 ;  /* 0x0000000000167806 */ /* 0x000fe400020e0100 */
[----:B------:R-:W-:Y:S02]  /*22d0*/  @!P3 LOP3.LUT R20, RZ, R20, RZ, 0x33, !PT ;  /* 0x00000014ff14b212 */ /* 0x000fe400078e33ff */
[----:B------:R-:W-:-:S02]  /*22e0*/  @!P4 LOP3.LUT R22, RZ, R22, RZ, 0x33, !PT ;  /* 0x00000016ff16c212 */ /* 0x000fc400078e33ff */
[----:B------:R-:W-:Y:S02]  /*22f0*/  LOP3.LUT R7, R20, R7, RZ, 0xc0, !PT ;  /* 0x0000000714077212 */ /* 0x000fe400078ec0ff */
[----:B------:R-:W-:Y:S02]  /*2300*/  VOTE.ANY R20, PT, P5 ;  /* 0x0000000000147806 */ /* 0x000fe400028e0100 */
[----:B------:R-:W-:Y:S02]  /*2310*/  LOP3.LUT R7, R22, R7, RZ, 0xc0, !PT ;  /* 0x0000000716077212 */ /* 0x000fe400078ec0ff */
[----:B------:R-:W-:Y:S02]  /*2320*/  VOTE.ANY R22, PT, P6 ;  /* 0x0000000000167806 */ /* 0x000fe400030e0100 */
[----:B------:R-:W-:Y:S02]  /*2330*/  @!P5 LOP3.LUT R20, RZ, R20, RZ, 0x33, !PT ;  /* 0x00000014ff14d212 */ /* 0x000fe400078e33ff */
[----:B------:R-:W-:-:S02]  /*2340*/  VOTE.ANY R24, PT, P0 ;  /* 0x0000000000187806 */ /* 0x000fc400000e0100 */
[----:B------:R-:W-:Y:S02]  /*2350*/  @!P6 LOP3.LUT R22, RZ, R22, RZ, 0x33, !PT ;  /* 0x00000016ff16e212 */ /* 0x000fe400078e33ff */
[----:B------:R-:W-:Y:S01]  /*2360*/  LOP3.LUT R7, R20, R7, RZ, 0xc0, !PT ;  /* 0x0000000714077212 */ /* 0x000fe200078ec0ff */
[----:B------:R-:W-:Y:S01]  /*2370*/  IMAD.MOV.U32 R20, RZ, RZ, RZ ;  /* 0x000000ffff147224 */ /* 0x000fe200078e00ff */
[----:B------:R-:W-:Y:S02]  /*2380*/  @!P0 LOP3.LUT R24, RZ, R24, RZ, 0x33, !PT ;  /* 0x00000018ff188212 */ /* 0x000fe400078e33ff */
[----:B------:R-:W-:-:S04]  /*2390*/  LOP3.LUT R7, R22, R7, RZ, 0xc0, !PT ;  /* 0x0000000716077212 */ /* 0x000fc800078ec0ff */
[----:B------:R-:W-:-:S04]  /*23a0*/  LOP3.LUT R7, R24, R7, RZ, 0xc0, !PT ;  /* 0x0000000718077212 */ /* 0x000fc800078ec0ff */
[----:B------:R-:W4:Y:S02]  /*23b0*/  FLO.U32 R21, R7 ;  /* 0x0000000700157300 */ /* 0x000f2400000e0000 */
[----:B----4-:R-:W-:Y:S02]  /*23c0*/  ISETP.NE.AND P0, PT, R8, R21, PT ;  /* 0x000000150800720c */ /* 0x010fe40003f05270 */
[----:B------:R-:W-:-:S06]  /*23d0*/  LOP3.LUT R8, R26, R7, RZ, 0xc0, !PT ;  /* 0x000000071a087212 */ /* 0x000fcc00078ec0ff */
[----:B------:R-:W4:Y:S05]  /*23e0*/  POPC R8, R8 ;  /* 0x0000000800087309 */ /* 0x000f2a0000000000 */
[----:B--23--:R-:W-:Y:S05]  /*23f0*/  @P0 BRA `(.L_x_37) ;  /* 0x0000000000080947 */ /* 0x00cfea0003800000 */
[----:B------:R-:W-:-:S05]  /*2400*/  IMAD R6, R17, 0x4, R6 ;  /* 0x0000000411067824 */ /* 0x000fca00078e0206 */
[----:B----4-:R2:W3:Y:S02]  /*2410*/  ATOMS.ADD R20, [R6], R8 ;  /* 0x000000080614738c */ /* 0x0104e40000000000 */
.L_x_37:
[----:B------:R-:W-:Y:S05]  /*2420*/  BSYNC.RECONVERGENT B0 ;  /* 0x0000000000007941 */ /* 0x000fea0003800200 */
.L_x_36:
[----:B---3--:R-:W4:Y:S01]  /*2430*/  SHFL.IDX PT, R7, R20, R21, 0x1f ;  /* 0x00001f1514077589 */ /* 0x008f2200000e0000 */
[----:B--2---:R-:W-:Y:S01]  /*2440*/  IMAD.IADD R6, R25, 0x1, R18 ;  /* 0x0000000119067824 */ /* 0x004fe200078e0212 */
[----:B------:R-:W-:Y:S03]  /*2450*/  BAR.SYNC.DEFER_BLOCKING 0x0 ;  /* 0x0000000000007b1d */ /* 0x000fe60000010000 */
[----:B-1----:R-:W-:Y:S01]  /*2460*/  IMAD R9, R6, 0x4, R13 ;  /* 0x0000000406097824 */ /* 0x002fe200078e020d */
[----:B------:R-:W-:Y:S02]  /*2470*/  ISETP.NE.AND P0, PT, R34, RZ, PT ;  /* 0x000000ff2200720c */ /* 0x000fe40003f05270 */
[----:B------:R-:W-:Y:S01]  /*2480*/  BSSY B1, `(.L_x_38) ;  /* 0x000002e000017945 */ /* 0x000fe20003800000 */
[----:B----4-:R-:W-:-:S04]  /*2490*/  IMAD.IADD R7, R8, 0x1, R7 ;  /* 0x0000000108077824 */ /* 0x010fc800078e0207 */
[----:B------:R-:W-:Y:S01]  /*24a0*/  IMAD R8, R7, 0x4, R13 ;  /* 0x0000000407087824 */ /* 0x000fe200078e020d */
[----:B------:R1:W-:Y:S04]  /*24b0*/  STS [R9+-0x4], R16 ;  /* 0xfffffc1009007388 */ /* 0x0003e80000000800 */
[----:B------:R1:W-:Y:S01]  /*24c0*/  STS [R8+-0x4], R15 ;  /* 0xfffffc0f08007388 */ /* 0x0003e20000000800 */
[----:B------:R-:W-:Y:S05]  /*24d0*/  @P0 BRA `(.L_x_39) ;  /* 0x0000000000a00947 */ /* 0x000fea0003800000 */
[----:B------:R-:W0:Y:S01]  /*24e0*/  LDG.E R4, desc[UR6][R4.64] ;  /* 0x0000000604047981 */ /* 0x000e22000c1e1900 */
[----:B------:R-:W-:Y:S01]  /*24f0*/  ISETP.GE.AND P0, PT, R0, 0x1, PT ;  /* 0x000000010000780c */ /* 0x000fe20003f06270 */
[----:B-1----:R-:W-:Y:S02]  /*2500*/  IMAD.MOV.U32 R16, RZ, RZ, R14 ;  /* 0x000000ffff107224 */ /* 0x002fe400078e000e */
[----:B0-----:R-:W-:-:S05]  /*2510*/  IMAD.IADD R15, R4, 0x1, -R19 ;  /* 0x00000001040f7824 */ /* 0x001fca00078e0a13 */
[----:B------:R0:W-:Y:S05]  /*2520*/  STS [R11+0xa800], R15 ;  /* 0x00a8000f0b007388 */ /* 0x0001ea0000000800 */
[----:B------:R-:W-:Y:S05]  /*2530*/  @!P0 BRA `(.L_x_40) ;  /* 0x00000000006c8947 */ /* 0x000fea0003800000 */
[----:B------:R-:W-:Y:S01]  /*2540*/  BSSY B0, `(.L_x_41) ;  /* 0x0000019000007945 */ /* 0x000fe20003800000 */
[----:B0-----:R-:W-:Y:S02]  /*2550*/  IMAD.MOV.U32 R15, RZ, RZ, -0x1 ;  /* 0xffffffffff0f7424 */ /* 0x001fe400078e00ff */
[----:B------:R-:W-:Y:S02]  /*2560*/  IMAD.MOV.U32 R17, RZ, RZ, R0 ;  /* 0x000000ffff117224 */ /* 0x000fe400078e0000 */
[----:B------:R-:W-:-:S07]  /*2570*/  IMAD.MOV.U32 R16, RZ, RZ, R14 ;  /* 0x000000ffff107224 */ /* 0x000fce00078e000e */
.L_x_45:
[----:B------:R-:W0:Y:S01]  /*2580*/  LDC.64 R4, c[0x0][0x380] ;  /* 0x0000e000ff047b82 */ /* 0x000e220000000a00 */
[----:B------:R-:W-:Y:S01]  /*2590*/  VIADD R23, R17, 0xffffffff ;  /* 0xffffffff11177836 */ /* 0x000fe20000000000 */
[----:B------:R-:W-:Y:S03]  /*25a0*/  BSSY B2, `(.L_x_42) ;  /* 0x0000008000027945 */ /* 0x000fe60003800000 */
[----:B------:R-:W-:-:S04]  /*25b0*/  IMAD R21, R23, 0x100, R3 ;  /* 0x0000010017157824 */ /* 0x000fc800078e0203 */
[----:B0-----:R-:W-:-:S07]  /*25c0*/  IMAD.WIDE R4, R21, 0x4, R4 ;  /* 0x0000000415047825 */ /* 0x001fce00078e0204 */
.L_x_43:
[----:B------:R-:W-:Y:S05]  /*25d0*/  YIELD ;  /* 0x0000000000007946 */ /* 0x000fea0003800000 */
[----:B------:R0:W-:Y:S06]  /*25e0*/  MEMBAR.SC.CTA ;  /* 0x0000000000007992 */ /* 0x0001ec0000000000 */
[----:B0-----:R-:W2:Y:S02]  /*25f0*/  LDG.E.STRONG.SYS R18, desc[UR6][R4.64] ;  /* 0x0000000604127981 */ /* 0x001ea4000c1f5900 */
[----:B--2---:R-:W-:-:S13]  /*2600*/  ISETP.NE.AND P0, PT, R18, RZ, PT ;  /* 0x000000ff1200720c */ /* 0x004fda0003f05270 */
[----:B------:R-:W-:Y:S05]  /*2610*/  @!P0 BRA `(.L_x_43) ;  /* 0xfffffffc00ec8947 */ /* 0x000fea000383ffff */
[----:B------:R-:W-:Y:S05]  /*2620*/  BSYNC B2 ;  /* 0x0000000000027941 */ /* 0x000fea0003800000 */
.L_x_42:
[----:B------:R-:W-:Y:S01]  /*2630*/  BSSY.RECONVERGENT B2, `(.L_x_44) ;  /* 0x0000006000027945 */ /* 0x000fe20003800200 */
[C---:B------:R-:W-:Y:S02]  /*2640*/  ISETP.GT.AND P0, PT, R18.reuse, -0x1, PT ;  /* 0xffffffff1200780c */ /* 0x040fe40003f04270 */
[----:B------:R-:W-:Y:S01]  /*2650*/  LOP3.LUT R5, R18, 0x3fffffff, RZ, 0xc0, !PT ;  /* 0x3fffffff12057812 */ /* 0x000fe200078ec0ff */
[----:B------:R-:W-:Y:S05]  /*2660*/  WARPSYNC.EXCLUSIVE R15 ;  /* 0x000000000f007348 */ /* 0x000fea0003a00000 */
[----:B------:R-:W-:-:S05]  /*2670*/  IMAD.IADD R16, R5, 0x1, R16 ;  /* 0x0000000105107824 */ /* 0x000fca00078e0210 */
[----:B------:R-:W-:-:S07]  /*2680*/  VOTE.ANY R15, PT, P0 ;  /* 0x00000000000f7806 */ /* 0x000fce00000e0100 */
[----:B------:R-:W-:Y:S05]  /*2690*/  BSYNC.RECONVERGENT B2 ;  /* 0x0000000000027941 */ /* 0x000fea0003800200 */
.L_x_44:
[----:B------:R-:W-:Y:S01]  /*26a0*/  ISETP.GT.U32.AND P1, PT, R17, 0x1, PT ;  /* 0x000000011100780c */ /* 0x000fe20003f24070 */
[----:B------:R-:W-:-:S12]  /*26b0*/  IMAD.MOV.U32 R17, RZ, RZ, R23 ;  /* 0x000000ffff117224 */ /* 0x000fd800078e0017 */
[----:B------:R-:W-:Y:S05]  /*26c0*/  @P0 BRA P1, `(.L_x_45) ;  /* 0xfffffffc00ac0947 */ /* 0x000fea000083ffff */
[----:B------:R-:W-:Y:S05]  /*26d0*/  BSYNC B0 ;  /* 0x0000000000007941 */ /* 0x000fea0003800000 */
.L_x_41:
[----:B------:R1:W2:Y:S02]  /*26e0*/  LDS R15, [R11+0xa800] ;  /* 0x00a800000b0f7984 */ /* 0x0002a40000000800 */
.L_x_40:
[----:B------:R-:W3:Y:S01]  /*26f0*/  LDC.64 R4, c[0x0][0x380] ;  /* 0x0000e000ff047b82 */ /* 0x000ee20000000a00 */
[----:B------:R-:W-:Y:S01]  /*2700*/  IMAD R17, R0, 0x100, R3 ;  /* 0x0000010000117824 */ /* 0x000fe200078e0203 */
[----:B--2---:R-:W-:Y:S02]  /*2710*/  IADD3 R18, PT, PT, R15, R16, -R14 ;  /* 0x000000100f127210 */ /* 0x004fe40007ffe80e */
[----:B0-----:R-:W-:-:S03]  /*2720*/  LOP3.LUT R15, R16, 0x80000000, RZ, 0xfc, !PT ;  /* 0x80000000100f7812 */ /* 0x001fc600078efcff */
[----:B------:R2:W-:Y:S01]  /*2730*/  STS [R11+0xa800], R18 ;  /* 0x00a800120b007388 */ /* 0x0005e20000000800 */
[----:B---3--:R-:W-:-:S05]  /*2740*/  IMAD.WIDE R4, R17, 0x4, R4 ;  /* 0x0000000411047825 */ /* 0x008fca00078e0204 */
[----:B------:R2:W-:Y:S02]  /*2750*/  STG.E.STRONG.SYS desc[UR6][R4.64], R15 ;  /* 0x0000000f04007986 */ /* 0x0005e4000c115906 */
.L_x_39:
[----:B------:R-:W-:Y:S05]  /*2760*/  BSYNC B1 ;  /* 0x0000000000017941 */ /* 0x000fea0003800000 */
.L_x_38:
[----:B-1----:R-:W1:Y:S01]  /*2770*/  LDC.64 R16, c[0x0][0x390] ;  /* 0x0000e400ff107b82 */ /* 0x002e620000000a00 */
[----:B------:R-:W-:Y:S07]  /*2780*/  WARPSYNC.ALL ;  /* 0x0000000000007948 */ /* 0x000fee0003800000 */
[----:B--2---:R-:W2:Y:S01]  /*2790*/  LDC R5, c[0x0][0x3c0] ;  /* 0x0000f000ff057b82 */ /* 0x004ea20000000800 */
[----:B-1----:R-:W-:Y:S02]  /*27a0*/  ISETP.EQ.U32.AND P1, PT, R16, RZ, PT ;  /* 0x000000ff1000720c */ /* 0x002fe40003f22070 */
[----:B--2---:R-:W-:-:S04]  /*27b0*/  ISETP.GE.AND P0, PT, R12, R5, PT ;  /* 0x000000050c00720c */ /* 0x004fc80003f06270 */
[----:B------:R-:W-:-:S04]  /*27c0*/  ISETP.EQ.OR.EX P0, PT, R17, RZ, !P0, P1 ;  /* 0x000000ff1100720c */ /* 0x000fc80004702710 */
[----:B------:R-:W-:-:S13]  /*27d0*/  ISETP.GT.U32.OR P0, PT, R3, 0xff, P0 ;  /* 0x000000ff0300780c */ /* 0x000fda0000704470 */
[----:B------:R-:W0:Y:S01]  /*27e0*/  @!P0 LDS R4, [R11+0xa800] ;  /* 0x00a800000b048984 */ /* 0x000e220000000800 */
[----:B------:R-:W1:Y:S02]  /*27f0*/  @!P0 LDC.64 R16, c[0x0][0x390] ;  /* 0x0000e400ff108b82 */ /* 0x000e640000000a00 */
[----:B-1----:R-:W-:Y:S01]  /*2800*/  @!P0 IMAD.WIDE.U32 R16, R3, 0x4, R16 ;  /* 0x0000000403108825 */ /* 0x002fe200078e0010 */
[----:B0-----:R-:W-:-:S05]  /*2810*/  @!P0 IADD3 R19, PT, PT, R4, R19, R14 ;  /* 0x0000001304138210 */ /* 0x001fca0007ffe00e */
[----:B------:R0:W-:Y:S01]  /*2820*/  @!P0 STG.E desc[UR6][R16.64], R19 ;  /* 0x0000001310008986 */ /* 0x0001e2000c101906 */
[----:B------:R-:W-:Y:S01]  /*2830*/  BAR.SYNC.DEFER_BLOCKING 0x0 ;  /* 0x0000000000007b1d */ /* 0x000fe20000010000 */
[----:B------:R-:W-:-:S13]  /*2840*/  ISETP.GT.AND P0, PT, R12, R5, PT ;  /* 0x000000050c00720c */ /* 0x000fda0003f04270 */
[----:B0-----:R-:W-:Y:S05]  /*2850*/  @P0 BRA `(.L_x_46) ;  /* 0x00000000005c0947 */ /* 0x001fea0003800000 */
[----:B------:R-:W0:Y:S01]  /*2860*/  LDS R4, [R11] ;  /* 0x000000000b047984 */ /* 0x000e220000000800 */
[----:B------:R-:W0:Y:S01]  /*2870*/  LDCU UR5, c[0x0][0x3c4] ;  /* 0x00007880ff0577ac */ /* 0x000e220008000800 */
[----:B------:R-:W1:Y:S01]  /*2880*/  LDC.64 R16, c[0x0][0x3a0] ;  /* 0x0000e800ff107b82 */ /* 0x000e620000000a00 */
[----:B0-----:R-:W-:Y:S02]  /*2890*/  SHF.R.U32.HI R12, RZ, UR5, R4 ;  /* 0x00000005ff0c7c19 */ /* 0x001fe40008011604 */
[----:B------:R-:W-:Y:S02]  /*28a0*/  LOP3.LUT R19, R4, 0x80000000, RZ, 0x3c, !PT ;  /* 0x8000000004137812 */ /* 0x000fe400078e3cff */
[----:B------:R-:W-:-:S05]  /*28b0*/  LOP3.LUT R12, R12, UR4, RZ, 0x30, !PT ;  /* 0x000000040c0c7c12 */ /* 0x000fca000f8e30ff */
[----:B------:R-:W-:-:S05]  /*28c0*/  IMAD R18, R12, 0x4, R13 ;  /* 0x000000040c127824 */ /* 0x000fca00078e020d */
[----:B------:R-:W0:Y:S02]  /*28d0*/  LDS R15, [R18+0xa800] ;  /* 0x00a80000120f7984 */ /* 0x000e240000000800 */
[----:B0-----:R-:W-:-:S04]  /*28e0*/  IMAD.IADD R15, R15, 0x1, R3 ;  /* 0x000000010f0f7824 */ /* 0x001fc800078e0203 */
[----:B-1----:R-:W-:-:S05]  /*28f0*/  IMAD.WIDE.U32 R14, R15, 0x4, R16 ;  /* 0x000000040f0e7825 */ /* 0x002fca00078e0010 */
[----:B------:R-:W-:Y:S01]  /*2900*/  STG.E desc[UR6][R14.64], R19 ;  /* 0x000000130e007986 */ /* 0x000fe2000c101906 */
[----:B------:R-:W-:-:S03]  /*2910*/  NOP ;  /* 0x0000000000007918 */ /* 0x000fc60000000000 */
[----:B------:R-:W0:Y:S02]  /*2920*/  LDS R4, [R11+0x600] ;  /* 0x000600000b047984 */ /* 0x000e240000000800 */
[----:B0-----:R-:W-:Y:S02]  /*2930*/  SHF.R.U32.HI R12, RZ, UR5, R4 ;  /* 0x00000005ff0c7c19 */ /* 0x001fe40008011604 */
[----:B------:R-:W-:Y:S02]  /*2940*/  LOP3.LUT R21, R4, 0x80000000, RZ, 0x3c, !PT ;  /* 0x8000000004157812 */ /* 0x000fe400078e3cff */
[----:B------:R-:W-:-:S05]  /*2950*/  LOP3.LUT R12, R12, UR4, RZ, 0x30, !PT ;  /* 0x000000040c0c7c12 */ /* 0x000fca000f8e30ff */
[----:B------:R-:W-:-:S05]  /*2960*/  IMAD R20, R12, 0x4, R13 ;  /* 0x000000040c147824 */ /* 0x000fca00078e020d */
[----:B------:R-:W0:Y:S02]  /*2970*/  LDS R13, [R20+0xa800] ;  /* 0x00a80000140d7984 */ /* 0x000e240000000800 */
[----:B0-----:R-:W-:-:S05]  /*2980*/  IADD3 R13, PT, PT, R3, 0x180, R13 ;  /* 0x00000180030d7810 */ /* 0x001fca0007ffe00d */
[----:B------:R-:W-:-:S05]  /*2990*/  IMAD.WIDE.U32 R12, R13, 0x4, R16 ;  /* 0x000000040d0c7825 */ /* 0x000fca00078e0010 */
[----:B------:R0:W-:Y:S01]  /*29a0*/  STG.E desc[UR6][R12.64], R21 ;  /* 0x000000150c007986 */ /* 0x0001e2000c101906 */
[----:B------:R-:W-:Y:S01]  /*29b0*/  NOP ;  /* 0x0000000000007918 */ /* 0x000fe20000000000 */
[----:B------:R-:W-:Y:S05]  /*29c0*/  BRA `(.L_x_47) ;  /* 0x0000000000887947 */ /* 0x000fea0003800000 */
.L_x_46:
[----:B------:R-:W-:Y:S01]  /*29d0*/  IMAD R15, R0, -0x300, R5 ;  /* 0xfffffd00000f7824 */ /* 0x000fe200078e0205 */
[----:B------:R-:W-:Y:S01]  /*29e0*/  BSSY.RECONVERGENT B0, `(.L_x_48) ;  /* 0x0000010000007945 */ /* 0x000fe20003800200 */
[----:B------:R-:W-:-:S03]  /*29f0*/  VIADD R16, R3, 0x180 ;  /* 0x0000018003107836 */ /* 0x000fc60000000000 */
[-C--:B------:R-:W-:Y:S02]  /*2a00*/  ISETP.GE.AND P1, PT, R3, R15.reuse, PT ;  /* 0x0000000f0300720c */ /* 0x080fe40003f26270 */
[----:B------:R-:W-:-:S11]  /*2a10*/  ISETP.GE.AND P2, PT, R16, R15, PT ;  /* 0x0000000f1000720c */ /* 0x000fd60003f46270 */
[----:B------:R-:W-:Y:S05]  /*2a20*/  @P1 BRA `(.L_x_49) ;  /* 0x00000000002c1947 */ /* 0x000fea0003800000 */
[----:B------:R-:W0:Y:S01]  /*2a30*/  LDS R4, [R11] ;  /* 0x000000000b047984 */ /* 0x000e220000000800 */
[----:B------:R-:W0:Y:S01]  /*2a40*/  LDCU UR5, c[0x0][0x3c4] ;  /* 0x00007880ff0577ac */ /* 0x000e220008000800 */
[----:B------:R-:W1:Y:S01]  /*2a50*/  LDC.64 R14, c[0x0][0x3a0] ;  /* 0x0000e800ff0e7b82 */ /* 0x000e620000000a00 */
[----:B0-----:R-:W-:-:S04]  /*2a60*/  SHF.R.U32.HI R12, RZ, UR5, R4 ;  /* 0x00000005ff0c7c19 */ /* 0x001fc80008011604 */
[----:B------:R-:W-:-:S05]  /*2a70*/  LOP3.LUT R12, R12, UR4, RZ, 0x30, !PT ;  /* 0x000000040c0c7c12 */ /* 0x000fca000f8e30ff */
[----:B------:R-:W-:-:S05]  /*2a80*/  IMAD R12, R12, 0x4, R13 ;  /* 0x000000040c0c7824 */ /* 0x000fca00078e020d */
[----:B------:R-:W0:Y:S02]  /*2a90*/  LDS R17, [R12+0xa800] ;  /* 0x00a800000c117984 */ /* 0x000e240000000800 */
[----:B0-----:R-:W-:Y:S01]  /*2aa0*/  IMAD.IADD R19, R17, 0x1, R3 ;  /* 0x0000000111137824 */ /* 0x001fe200078e0203 */
[----:B------:R-:W-:-:S03]  /*2ab0*/  LOP3.LUT R17, R4, 0x80000000, RZ, 0x3c, !PT ;  /* 0x8000000004117812 */ /* 0x000fc600078e3cff */
[----:B-1----:R-:W-:-:S05]  /*2ac0*/  IMAD.WIDE.U32 R14, R19, 0x4, R14 ;  /* 0x00000004130e7825 */ /* 0x002fca00078e000e */
[----:B------:R0:W-:Y:S02]  /*2ad0*/  STG.E desc[UR6][R14.64], R17 ;  /* 0x000000110e007986 */ /* 0x0001e4000c101906 */
.L_x_49:
[----:B------:R-:W-:Y:S05]  /*2ae0*/  BSYNC.RECONVERGENT B0 ;  /* 0x0000000000007941 */ /* 0x000fea0003800200 */
.L_x_48:
[----:B------:R-:W-:Y:S01]  /*2af0*/  NOP ;  /* 0x0000000000007918 */ /* 0x000fe20000000000 */
[----:B------:R-:W-:Y:S04]  /*2b00*/  BSSY.RECONVERGENT B0, `(.L_x_50) ;  /* 0x000000d000007945 */ /* 0x000fe80003800200 */
[----:B------:R-:W-:Y:S05]  /*2b10*/  @P2 BRA `(.L_x_51) ;  /* 0x00000000002c2947 */ /* 0x000fea0003800000 */
[----:B------:R-:W1:Y:S01]  /*2b20*/  LDS R4, [R11+0x600] ;  /* 0x000600000b047984 */ /* 0x000e620000000800 */
[----:B------:R-:W1:Y:S02]  /*2b30*/  LDCU UR5, c[0x0][0x3c4] ;  /* 0x00007880ff0577ac */ /* 0x000e640008000800 */
[----:B-1----:R-:W-:-:S04]  /*2b40*/  SHF.R.U32.HI R12, RZ, UR5, R4 ;  /* 0x00000005ff0c7c19 */ /* 0x002fc80008011604 */
[----:B------:R-:W-:-:S05]  /*2b50*/  LOP3.LUT R12, R12, UR4, RZ, 0x30, !PT ;  /* 0x000000040c0c7c12 */ /* 0x000fca000f8e30ff */
[----:B0-----:R-:W-:Y:S02]  /*2b60*/  IMAD R14, R12, 0x4, R13 ;  /* 0x000000040c0e7824 */ /* 0x001fe400078e020d */
[----:B------:R-:W0:Y:S03]  /*2b70*/  LDC.64 R12, c[0x0][0x3a0] ;  /* 0x0000e800ff0c7b82 */ /* 0x000e260000000a00 */
[----:B------:R-:W1:Y:S02]  /*2b80*/  LDS R15, [R14+0xa800] ;  /* 0x00a800000e0f7984 */ /* 0x000e640000000800 */
[----:B-1----:R-:W-:Y:S01]  /*2b90*/  IMAD.IADD R17, R16, 0x1, R15 ;  /* 0x0000000110117824 */ /* 0x002fe200078e020f */
[----:B------:R-:W-:-:S03]  /*2ba0*/  LOP3.LUT R15, R4, 0x80000000, RZ, 0x3c, !PT ;  /* 0x80000000040f7812 */ /* 0x000fc600078e3cff */
[----:B0-----:R-:W-:-:S05]  /*2bb0*/  IMAD.WIDE.U32 R12, R17, 0x4, R12 ;  /* 0x00000004110c7825 */ /* 0x001fca00078e000c */
[----:B------:R1:W-:Y:S02]  /*2bc0*/  STG.E desc[UR6][R12.64], R15 ;  /* 0x0000000f0c007986 */ /* 0x0003e4000c101906 */
.L_x_51:
[----:B------:R-:W-:Y:S05]  /*2bd0*/  BSYNC.RECONVERGENT B0 ;  /* 0x0000000000007941 */ /* 0x000fea0003800200 */
.L_x_50:
[----:B------:R-:W-:Y:S01]  /*2be0*/  NOP ;  /* 0x0000000000007918 */ /* 0x000fe20000000000 */
.L_x_47:
[----:B------:R-:W2:Y:S01]  /*2bf0*/  LDS R4, [R11] ;  /* 0x000000000b047984 */ /* 0x000ea20000000800 */
[----:B------:R-:W2:Y:S03]  /*2c00*/  LDCU UR5, c[0x0][0x3c4] ;  /* 0x00007880ff0577ac */ /* 0x000ea60008000800 */
[----:B01----:R-:W0:Y:S01]  /*2c10*/  LDS R12, [R11+0x600] ;  /* 0x000600000b0c7984 */ /* 0x003e220000000800 */
[----:B--2---:R-:W-:Y:S02]  /*2c20*/  SHF.R.U32.HI R4, RZ, UR5, R4 ;  /* 0x00000005ff047c19 */ /* 0x004fe40008011604 */
[----:B0-----:R-:W-:Y:S02]  /*2c30*/  SHF.R.U32.HI R13, RZ, UR5, R12 ;  /* 0x00000005ff0d7c19 */ /* 0x001fe4000801160c */
[----:B------:R-:W-:Y:S02]  /*2c40*/  LOP3.LUT R12, R4, UR4, RZ, 0x30, !PT ;  /* 0x00000004040c7c12 */ /* 0x000fe4000f8e30ff */
[----:B------:R-:W-:Y:S01]  /*2c50*/  LOP3.LUT R4, R13, UR4, RZ, 0x30, !PT ;  /* 0x000000040d047c12 */ /* 0x000fe2000f8e30ff */
[----:B------:R-:W-:Y:S06]  /*2c60*/  @P0 BRA `(.L_x_52) ;  /* 0x0000000000640947 */ /* 0x000fec0003800000 */
[----:B------:R-:W0:Y:S01]  /*2c70*/  LDC.64 R14, c[0x0][0x3b8] ;  /* 0x0000ee00ff0e7b82 */ /* 0x000e220000000a00 */
[----:B------:R-:W-:-:S05]  /*2c80*/  IMAD.SHL.U32 R11, R3, 0x2, RZ ;  /* 0x00000002030b7824 */ /* 0x000fca00078e00ff */
[----:B------:R-:W-:-:S04]  /*2c90*/  LOP3.LUT R11, R11, 0x7c0, RZ, 0xc0, !PT ;  /* 0x000007c00b0b7812 */ /* 0x000fc800078ec0ff */
[----:B------:R-:W-:-:S04]  /*2ca0*/  LOP3.LUT R11, R11, 0x1f, R3, 0xf8, !PT ;  /* 0x0000001f0b0b7812 */ /* 0x000fc800078ef803 */
[----:B------:R-:W-:-:S05]  /*2cb0*/  IADD3 R11, P1, PT, R10, R11, RZ ;  /* 0x0000000b0a0b7210 */ /* 0x000fca0007f3e0ff */
[----:B------:R-:W-:-:S04]  /*2cc0*/  IMAD.X R10, RZ, RZ, RZ, P1 ;  /* 0x000000ffff0a7224 */ /* 0x000fc800008e06ff */
[----:B------:R-:W-:Y:S02]  /*2cd0*/  IMAD R41, R10, 0x38, RZ ;  /* 0x000000380a297824 */ /* 0x000fe400078e02ff */
[----:B0-----:R-:W-:-:S04]  /*2ce0*/  IMAD.WIDE.U32 R14, R11, 0x38, R14 ;  /* 0x000000380b0e7825 */ /* 0x001fc800078e000e */
[----:B------:R-:W-:Y:S02]  /*2cf0*/  IMAD.IADD R41, R15, 0x1, R41 ;  /* 0x000000010f297824 */ /* 0x000fe400078e0229 */
[----:B------:R-:W-:-:S05]  /*2d00*/  IMAD.MOV.U32 R40, RZ, RZ, R14 ;  /* 0x000000ffff287224 */ /* 0x000fca00078e000e */
        /* <DEDUP_REMOVED lines=15> */
.L_x_52:
[----:B------:R-:W-:Y:S02]  /*2e00*/  SHF.L.U32 R11, R3, 0x1, RZ ;  /* 0x00000001030b7819 */ /* 0x000fe400000006ff */
[----:B------:R-:W-:Y:S02]  /*2e10*/  CS2R R22, SRZ ;  /* 0x0000000000167805 */ /* 0x000fe4000001ff00 */
[----:B------:R-:W-:Y:S01]  /*2e20*/  CS2R R20, SRZ ;  /* 0x0000000000147805 */ /* 0x000fe2000001ff00 */
[----:B------:R-:W-:Y:S01]  /*2e30*/  IMAD.MOV.U32 R25, RZ, RZ, -0x1 ;  /* 0xffffffffff197424 */ /* 0x000fe200078e00ff */
[----:B------:R-:W-:Y:S01]  /*2e40*/  LOP3.LUT R11, R11, 0x7c0, RZ, 0xc0, !PT ;  /* 0x000007c00b0b7812 */ /* 0x000fe200078ec0ff */
[----:B------:R-:W-:-:S03]  /*2e50*/  IMAD.MOV.U32 R24, RZ, RZ, -0x64 ;  /* 0xffffff9cff187424 */ /* 0x000fc600078e00ff */
[----:B------:R-:W-:Y:S01]  /*2e60*/  LOP3.LUT R13, R11, 0x1f, R3, 0xf8, !PT ;  /* 0x0000001f0b0d7812 */ /* 0x000fe200078ef803 */
[----:B------:R-:W-:-:S04]  /*2e70*/  IMAD.IADD R11, R5, 0x1, -R10 ;  /* 0x00000001050b7824 */ /* 0x000fc800078e0a0a */
[C---:B------:R-:W-:Y:S01]  /*2e80*/  VIADD R14, R13.reuse, 0x20 ;  /* 0x000000200d0e7836 */ /* 0x040fe20000000000 */
[----:B------:R-:W-:-:S04]  /*2e90*/  ISETP.GE.AND P1, PT, R13, R11, PT ;  /* 0x0000000b0d00720c */ /* 0x000fc80003f26270 */
[----:B------:R-:W-:-:S09]  /*2ea0*/  ISETP.GE.AND P3, PT, R14, R11, PT ;  /* 0x0000000b0e00720c */ /* 0x000fd20003f66270 */
[----:B------:R-:W0:Y:S01]  /*2eb0*/  @!P1 LDC.64 R14, c[0x0][0x3b8] ;  /* 0x0000ee00ff0e9b82 */ /* 0x000e220000000a00 */
[----:B------:R-:W-:-:S03]  /*2ec0*/  @!P1 IADD3 R11, P2, PT, R10, R13, RZ ;  /* 0x0000000d0a0b9210 */ /* 0x000fc60007f5e0ff */
[----:B------:R-:W-:Y:S02]  /*2ed0*/  @!P3 IADD3 R13, P4, PT, R10, R13, RZ ;  /* 0x0000000d0a0db210 */ /* 0x000fe40007f9e0ff */
[----:B------:R-:W-:Y:S02]  /*2ee0*/  @!P1 IMAD.X R10, RZ, RZ, RZ, P2 ;  /* 0x000000ffff0a9224 */ /* 0x000fe400010e06ff */
[----:B------:R-:W1:Y:S01]  /*2ef0*/  @!P3 LDC.64 R16, c[0x0][0x3b8] ;  /* 0x0000ee00ff10bb82 */ /* 0x000e620000000a00 */
[----:B------:R-:W-:Y:S02]  /*2f00*/  @!P3 IMAD.X R18, RZ, RZ, RZ, P4 ;  /* 0x000000ffff12b224 */ /* 0x000fe400020e06ff */
[----:B------:R-:W-:Y:S02]  /*2f10*/  @!P1 IMAD R41, R10, 0x38, RZ ;  /* 0x000000380a299824 */ /* 0x000fe400078e02ff */
[----:B------:R-:W-:Y:S01]  /*2f20*/  @!P3 IMAD R43, R18, 0x38, RZ ;  /* 0x00000038122bb824 */ /* 0x000fe200078e02ff */
[----:B------:R-:W-:-:S02]  /*2f30*/  CS2R R18, SRZ ;  /* 0x0000000000127805 */ /* 0x000fc4000001ff00 */
[----:B------:R-:W-:Y:S02]  /*2f40*/  CS2R R36, SRZ ;  /* 0x0000000000247805 */ /* 0x000fe4000001ff00 */
[----:B------:R-:W-:Y:S02]  /*2f50*/  CS2R R34, SRZ ;  /* 0x0000000000227805 */ /* 0x000fe4000001ff00 */
[----:B------:R-:W-:Y:S02]  /*2f60*/  CS2R R32, SRZ ;  /* 0x0000000000207805 */ /* 0x000fe4000001ff00 */
[----:B------:R-:W-:Y:S02]  /*2f70*/  CS2R R30, SRZ ;  /* 0x00000000001e7805 */ /* 0x000fe4000001ff00 */
[----:B------:R-:W-:Y:S01]  /*2f80*/  CS2R R28, SRZ ;  /* 0x00000000001c7805 */ /* 0x000fe2000001ff00 */
[----:B0-----:R-:W-:Y:S01]  /*2f90*/  @!P1 IMAD.WIDE.U32 R14, R11, 0x38, R14 ;  /* 0x000000380b0e9825 */ /* 0x001fe200078e000e */
[----:B------:R-:W-:-:S02]  /*2fa0*/  CS2R R10, SRZ ;  /* 0x00000000000a7805 */ /* 0x000fc4000001ff00 */
[----:B------:R-:W-:Y:S01]  /*2fb0*/  CS2R R26, SRZ ;  /* 0x00000000001a7805 */ /* 0x000fe2000001ff00 */
[----:B------:R-:W-:Y:S02]  /*2fc0*/  @!P1 IMAD.IADD R41, R15, 0x1, R41 ;  /* 0x000000010f299824 */ /* 0x000fe400078e0229 */
[----:B------:R-:W-:Y:S01]  /*2fd0*/  @!P1 IMAD.MOV.U32 R40, RZ, RZ, R14 ;  /* 0x000000ffff289224 */ /* 0x000fe200078e000e */
[----:B------:R-:W-:Y:S01]  /*2fe0*/  CS2R R14, SRZ ;  /* 0x00000000000e7805 */ /* 0x000fe2000001ff00 */
[----:B-1----:R-:W-:-:S03]  /*2ff0*/  @!P3 IMAD.WIDE.U32 R16, R13, 0x38, R16 ;  /* 0x000000380d10b825 */ /* 0x002fc600078e0010 */
[----:B------:R0:W5:Y:S01]  /*3000*/  @!P1 LDG.E.64 R10, desc[UR6][R40.64+0x8] ;  /* 0x00000806280a9981 */ /* 0x000162000c1e1b00 */
[----:B------:R-:W-:Y:S02]  /*3010*/  @!P3 IMAD.IADD R43, R17, 0x1, R43 ;  /* 0x00000001112bb824 */ /* 0x000fe400078e022b */
[----:B------:R-:W-:Y:S01]  /*3020*/  @!P3 IMAD.MOV.U32 R42, RZ, RZ, R16 ;  /* 0x000000ffff2ab224 */ /* 0x000fe200078e0010 */
[----:B------:R-:W-:Y:S01]  /*3030*/  CS2R R16, SRZ ;  /* 0x0000000000107805 */ /* 0x000fe2000001ff00 */
[----:B------:R-:W-:Y:S01]  /*3040*/  IMAD.MOV.U32 R39, RZ, RZ, -0x1 ;  /* 0xffffffffff277424 */ /* 0x000fe200078e00ff */
[----:B------:R0:W5:Y:S01]  /*3050*/  @!P1 LDG.E.64 R22, desc[UR6][R40.64+0x10] ;  /* 0x0000100628169981 */ /* 0x000162000c1e1b00 */
[----:B------:R-:W-:-:S03]  /*3060*/  IMAD.MOV.U32 R38, RZ, RZ, -0x64 ;  /* 0xffffff9cff267424 */ /* 0x000fc600078e00ff */
        /* <DEDUP_REMOVED lines=12> */
.L_x_53:
[----:B------:R-:W2:Y:S01]  /*3130*/  S2UR UR5, SR_CgaCtaId ;  /* 0x00000000000579c3 */ /* 0x000ea20000008800 */
[----:B------:R-:W3:Y:S01]  /*3140*/  S2R R13, SR_TID.X ;  /* 0x00000000000d7919 */ /* 0x000ee20000002100 */
[----:B------:R-:W-:Y:S01]  /*3150*/  UMOV UR4, 0x400 ;  /* 0x0000040000047882 */ /* 0x000fe20000000000 */
[----:B------:R-:W-:-:S05]  /*3160*/  IMAD R9, R6, 0x34, R9 ;  /* 0x0000003406097824 */ /* 0x000fca00078e0209 */
[----:B------:R-:W-:Y:S01]  /*3170*/  BAR.SYNC.DEFER_BLOCKING 0x0 ;  /* 0x0000000000007b1d */ /* 0x000fe20000010000 */
[----:B------:R-:W-:Y:S01]  /*3180*/  IMAD R7, R7, 0x34, R8 ;  /* 0x0000003407077824 */ /* 0x000fe200078e0208 */
[----:B--2---:R-:W-:-:S04]  /*3190*/  ULEA UR4, UR5, UR4, 0x18 ;  /* 0x0000000405047291 */ /* 0x004fc8000f8ec0ff */
[----:B-----5:R2:W-:Y:S04]  /*31a0*/  STS.64 [R9+-0x38], R24 ;  /* 0xffffc81809007388 */ /* 0x0205e80000000a00 */
[----:B------:R4:W-:Y:S01]  /*31b0*/  STS.64 [R9+-0x30], R10 ;  /* 0xffffd00a09007388 */ /* 0x0009e20000000a00 */
[----:B---3--:R-:W-:-:S03]  /*31c0*/  VIADD R6, R13, 0x180 ;  /* 0x000001800d067836 */ /* 0x008fc60000000000 */
[----:B------:R4:W-:Y:S04]  /*31d0*/  STS.64 [R9+-0x28], R22 ;  /* 0xffffd81609007388 */ /* 0x0009e80000000a00 */
[----:B------:R4:W-:Y:S01]  /*31e0*/  STS.64 [R9+-0x20], R20 ;  /* 0xffffe01409007388 */ /* 0x0009e20000000a00 */
[----:B--2---:R-:W-:-:S03]  /*31f0*/  LEA R25, R3, UR4, 0x2 ;  /* 0x0000000403197c11 */ /* 0x004fc6000f8e10ff */
[----:B------:R4:W-:Y:S04]  /*3200*/  STS.64 [R9+-0x18], R18 ;  /* 0xffffe81209007388 */ /* 0x0009e80000000a00 */
        /* <DEDUP_REMOVED lines=8> */
[----:B------:R4:W-:Y:S01]  /*3290*/  STS.64 [R7+-0x8], R26 ;  /* 0xfffff81a07007388 */ /* 0x0009e20000000a00 */
[----:B------:R-:W-:Y:S06]  /*32a0*/  BAR.SYNC.DEFER_BLOCKING 0x0 ;  /* 0x0000000000007b1d */ /* 0x000fec0000010000 */
[----:B------:R-:W-:Y:S05]  /*32b0*/  @P0 BRA `(.L_x_54) ;  /* 0x0000000000b00947 */ /* 0x000fea0003800000 */
[----:B------:R-:W2:Y:S01]  /*32c0*/  S2UR UR5, SR_CgaCtaId ;  /* 0x00000000000579c3 */ /* 0x000ea20000008800 */
[----:B------:R-:W-:Y:S01]  /*32d0*/  UMOV UR4, 0x400 ;  /* 0x0000040000047882 */ /* 0x000fe20000000000 */
[----:B------:R-:W-:-:S05]  /*32e0*/  IMAD R0, R3, 0x34, R25 ;  /* 0x0000003403007824 */ /* 0x000fca00078e0219 */
[----:B----4-:R-:W-:Y:S01]  /*32f0*/  LDS.64 R22, [R0] ;  /* 0x0000000000167984 */ /* 0x010fe20000000a00 */
[----:B------:R-:W3:Y:S03]  /*3300*/  LDC.64 R20, c[0x0][0x3b0] ;  /* 0x0000ec00ff147b82 */ /* 0x000ee60000000a00 */
[----:B------:R-:W-:Y:S04]  /*3310*/  LDS.64 R8, [R0+0x8] ;  /* 0x0000080000087984 */ /* 0x000fe80000000a00 */
[----:B------:R-:W-:Y:S04]  /*3320*/  LDS.64 R10, [R0+0x10] ;  /* 0x00001000000a7984 */ /* 0x000fe80000000a00 */
[----:B------:R-:W-:Y:S04]  /*3330*/  LDS.64 R14, [R0+0x20] ;  /* 0x00002000000e7984 */ /* 0x000fe80000000a00 */
[----:B------:R-:W-:Y:S01]  /*3340*/  LDS.64 R16, [R0+0x28] ;  /* 0x0000280000107984 */ /* 0x000fe20000000a00 */
[----:B--2---:R-:W-:-:S03]  /*3350*/  ULEA UR4, UR5, UR4, 0x18 ;  /* 0x0000000405047291 */ /* 0x004fc6000f8ec0ff */
[----:B------:R-:W-:Y:S03]  /*3360*/  LDS.64 R18, [R0+0x30] ;  /* 0x0000300000127984 */ /* 0x000fe60000000a00 */
[----:B------:R-:W-:Y:S02]  /*3370*/  LEA R2, R12, UR4, 0x2 ;  /* 0x000000040c027c11 */ /* 0x000fe4000f8e10ff */
[----:B------:R-:W-:Y:S01]  /*3380*/  LDS.64 R12, [R0+0x18] ;  /* 0x00001800000c7984 */ /* 0x000fe20000000a00 */
[----:B------:R-:W-:-:S03]  /*3390*/  LEA R7, R4, UR4, 0x2 ;  /* 0x0000000404077c11 */ /* 0x000fc6000f8e10ff */
[----:B------:R-:W2:Y:S02]  /*33a0*/  LDS R2, [R2+0xa800] ;  /* 0x00a8000002027984 */ /* 0x000ea40000000800 */
[----:B--2---:R-:W-:-:S04]  /*33b0*/  IMAD.IADD R3, R2, 0x1, R3 ;  /* 0x0000000102037824 */ /* 0x004fc800078e0203 */
[----:B---3--:R-:W-:-:S05]  /*33c0*/  IMAD.WIDE.U32 R2, R3, 0x38, R20 ;  /* 0x0000003803027825 */ /* 0x008fca00078e0014 */
[----:B------:R-:W-:Y:S04]  /*33d0*/  STG.E.64 desc[UR6][R2.64], R22 ;  /* 0x0000001602007986 */ /* 0x000fe8000c101b06 */
[----:B------:R-:W-:Y:S04]  /*33e0*/  STG.E.64 desc[UR6][R2.64+0x8], R8 ;  /* 0x0000080802007986 */ /* 0x000fe8000c101b06 */
[----:B------:R-:W-:Y:S04]  /*33f0*/  STG.E.64 desc[UR6][R2.64+0x10], R10 ;  /* 0x0000100a02007986 */ /* 0x000fe8000c101b06 */
[----:B------:R-:W-:Y:S04]  /*3400*/  STG.E.64 desc[UR6][R2.64+0x18], R12 ;  /* 0x0000180c02007986 */ /* 0x000fe8000c101b06 */
[----:B------:R-:W-:Y:S04]  /*3410*/  STG.E.64 desc[UR6][R2.64+0x20], R14 ;  /* 0x0000200e02007986 */ /* 0x000fe8000c101b06 */
[----:B------:R-:W-:Y:S04]  /*3420*/  STG.E.64 desc[UR6][R2.64+0x28], R16 ;  /* 0x0000281002007986 */ /* 0x000fe8000c101b06 */
[----:B------:R-:W-:Y:S01]  /*3430*/  STG.E.64 desc[UR6][R2.64+0x30], R18 ;  /* 0x0000301202007986 */ /* 0x000fe2000c101b06 */
[----:B------:R-:W-:-:S03]  /*3440*/  NOP ;  /* 0x0000000000007918 */ /* 0x000fc60000000000 */
[----:B------:R-:W2:Y:S04]  /*3450*/  LDS R7, [R7+0xa800] ;  /* 0x00a8000007077984 */ /* 0x000ea80000000800 */
[----:B------:R-:W3:Y:S04]  /*3460*/  LDS.64 R24, [R0+0x5400] ;  /* 0x0054000000187984 */ /* 0x000ee80000000a00 */
[----:B------:R-:W4:Y:S04]  /*3470*/  LDS.64 R4, [R0+0x5408] ;  /* 0x0054080000047984 */ /* 0x000f280000000a00 */
[----:B------:R-:W5:Y:S04]  /*3480*/  LDS.64 R8, [R0+0x5410] ;  /* 0x0054100000087984 */ /* 0x000f680000000a00 */
[----:B------:R-:W0:Y:S04]  /*3490*/  LDS.64 R10, [R0+0x5418] ;  /* 0x00541800000a7984 */ /* 0x000e280000000a00 */
[----:B------:R-:W1:Y:S04]  /*34a0*/  LDS.64 R12, [R0+0x5420] ;  /* 0x00542000000c7984 */ /* 0x000e680000000a00 */
[----:B------:R-:W1:Y:S04]  /*34b0*/  LDS.64 R14, [R0+0x5428] ;  /* 0x00542800000e7984 */ /* 0x000e680000000a00 */
[----:B------:R-:W1:Y:S01]  /*34c0*/  LDS.64 R16, [R0+0x5430] ;  /* 0x0054300000107984 */ /* 0x000e620000000a00 */
[----:B--2---:R-:W-:-:S04]  /*34d0*/  IMAD.IADD R3, R6, 0x1, R7 ;  /* 0x0000000106037824 */ /* 0x004fc800078e0207 */
[----:B------:R-:W-:-:S05]  /*34e0*/  IMAD.WIDE.U32 R2, R3, 0x38, R20 ;  /* 0x0000003803027825 */ /* 0x000fca00078e0014 */
[----:B---3--:R-:W-:Y:S04]  /*34f0*/  STG.E.64 desc[UR6][R2.64], R24 ;  /* 0x0000001802007986 */ /* 0x008fe8000c101b06 */
[----:B----4-:R-:W-:Y:S04]  /*3500*/  STG.E.64 desc[UR6][R2.64+0x8], R4 ;  /* 0x0000080402007986 */ /* 0x010fe8000c101b06 */
[----:B-----5:R-:W-:Y:S04]  /*3510*/  STG.E.64 desc[UR6][R2.64+0x10], R8 ;  /* 0x0000100802007986 */ /* 0x020fe8000c101b06 */
[----:B0-----:R-:W-:Y:S04]  /*3520*/  STG.E.64 desc[UR6][R2.64+0x18], R10 ;  /* 0x0000180a02007986 */ /* 0x001fe8000c101b06 */
[----:B-1----:R-:W-:Y:S04]  /*3530*/  STG.E.64 desc[UR6][R2.64+0x20], R12 ;  /* 0x0000200c02007986 */ /* 0x002fe8000c101b06 */
[----:B------:R-:W-:Y:S04]  /*3540*/  STG.E.64 desc[UR6][R2.64+0x28], R14 ;  /* 0x0000280e02007986 */ /* 0x000fe8000c101b06 */
[----:B------:R-:W-:Y:S01]  /*3550*/  STG.E.64 desc[UR6][R2.64+0x30], R16 ;  /* 0x0000301002007986 */ /* 0x000fe2000c101b06 */
[----:B------:R-:W-:Y:S01]  /*3560*/  NOP ;  /* 0x0000000000007918 */ /* 0x000fe20000000000 */
[----:B------:R-:W-:Y:S05]  /*3570*/  EXIT ;  /* 0x000000000000794d */ /* 0x000fea0003800000 */
.L_x_54:
[----:B------:R-:W2:Y:S01]  /*3580*/  S2UR UR5, SR_CgaCtaId ;  /* 0x00000000000579c3 */ /* 0x000ea20000008800 */
[----:B----4-:R-:W-:Y:S01]  /*3590*/  IMAD R23, R0, -0x300, R5 ;  /* 0xfffffd0000177824 */ /* 0x010fe200078e0205 */
[----:B------:R-:W-:Y:S01]  /*35a0*/  UMOV UR4, 0x400 ;  /* 0x0000040000047882 */ /* 0x000fe20000000000 */
[----:B------:R-:W-:Y:S03]  /*35b0*/  BSSY.RECONVERGENT B0, `(.L_x_55) ;  /* 0x0000019000007945 */ /* 0x000fe60003800200 */
[----:B------:R-:W-:Y:S01]  /*35c0*/  ISETP.GE.AND P0, PT, R3, R23, PT ;  /* 0x000000170300720c */ /* 0x000fe20003f06270 */
[----:B--2---:R-:W-:-:S06]  /*35d0*/  ULEA UR4, UR5, UR4, 0x18 ;  /* 0x0000000405047291 */ /* 0x004fcc000f8ec0ff */
[----:B------:R-:W-:Y:S02]  /*35e0*/  LEA R24, R4, UR4, 0x2 ;  /* 0x0000000404187c11 */ /* 0x000fe4000f8e10ff */
[----:B------:R-:W-:-:S04]  /*35f0*/  LEA R0, R12, UR4, 0x2 ;  /* 0x000000040c007c11 */ /* 0x000fc8000f8e10ff */
[----:B------:R-:W-:Y:S05]  /*3600*/  @P0 BRA `(.L_x_56) ;  /* 0x00000000004c0947 */ /* 0x000fea0003800000 */
[----:B------:R-:W2:Y:S01]  /*3610*/  LDS R7, [R0+0xa800] ;  /* 0x00a8000000077984 */ /* 0x000ea20000000800 */
[----:B------:R-:W-:Y:S01]  /*3620*/  IMAD R22, R3, 0x34, R25 ;  /* 0x0000003403167824 */ /* 0x000fe200078e0219 */
[----:B------:R-:W3:Y:S04]  /*3630*/  LDC.64 R18, c[0x0][0x3b0] ;  /* 0x0000ec00ff127b82 */ /* 0x000ee80000000a00 */
[----:B------:R-:W4:Y:S04]  /*3640*/  LDS.64 R20, [R22] ;  /* 0x0000000016147984 */ /* 0x000f280000000a00 */
[----:B------:R-:W5:Y:S04]  /*3650*/  LDS.64 R4, [R22+0x8] ;  /* 0x0000080016047984 */ /* 0x000f680000000a00 */
[----:B------:R-:W0:Y:S04]  /*3660*/  LDS.64 R8, [R22+0x10] ;  /* 0x0000100016087984 */ /* 0x000e280000000a00 */
[----:B------:R-:W1:Y:S04]  /*3670*/  LDS.64 R10, [R22+0x18] ;  /* 0x00001800160a7984 */ /* 0x000e680000000a00 */
[----:B------:R-:W1:Y:S04]  /*3680*/  LDS.64 R12, [R22+0x20] ;  /* 0x00002000160c7984 */ /* 0x000e680000000a00 */
[----:B------:R-:W1:Y:S04]  /*3690*/  LDS.64 R14, [R22+0x28] ;  /* 0x00002800160e7984 */ /* 0x000e680000000a00 */
[----:B------:R-:W1:Y:S01]  /*36a0*/  LDS.64 R16, [R22+0x30] ;  /* 0x0000300016107984 */ /* 0x000e620000000a00 */
[----:B--2---:R-:W-:-:S04]  /*36b0*/  IMAD.IADD R7, R7, 0x1, R3 ;  /* 0x0000000107077824 */ /* 0x004fc800078e0203 */
[----:B---3--:R-:W-:-:S05]  /*36c0*/  IMAD.WIDE.U32 R18, R7, 0x38, R18 ;  /* 0x0000003807127825 */ /* 0x008fca00078e0012 */
[----:B----4-:R2:W-:Y:S04]  /*36d0*/  STG.E.64 desc[UR6][R18.64], R20 ;  /* 0x0000001412007986 */ /* 0x0105e8000c101b06 */
[----:B-----5:R2:W-:Y:S04]  /*36e0*/  STG.E.64 desc[UR6][R18.64+0x8], R4 ;  /* 0x0000080412007986 */ /* 0x0205e8000c101b06 */
[----:B0-----:R2:W-:Y:S04]  /*36f0*/  STG.E.64 desc[UR6][R18.64+0x10], R8 ;  /* 0x0000100812007986 */ /* 0x0015e8000c101b06 */
[----:B-1----:R2:W-:Y:S04]  /*3700*/  STG.E.64 desc[UR6][R18.64+0x18], R10 ;  /* 0x0000180a12007986 */ /* 0x0025e8000c101b06 */
[----:B------:R2:W-:Y:S04]  /*3710*/  STG.E.64 desc[UR6][R18.64+0x20], R12 ;  /* 0x0000200c12007986 */ /* 0x0005e8000c101b06 */
[----:B------:R2:W-:Y:S04]  /*3720*/  STG.E.64 desc[UR6][R18.64+0x28], R14 ;  /* 0x0000280e12007986 */ /* 0x0005e8000c101b06 */
[----:B------:R2:W-:Y:S02]  /*3730*/  STG.E.64 desc[UR6][R18.64+0x30], R16 ;  /* 0x0000301012007986 */ /* 0x0005e4000c101b06 */
.L_x_56:
[----:B------:R-:W-:Y:S05]  /*3740*/  BSYNC.RECONVERGENT B0 ;  /* 0x0000000000007941 */ /* 0x000fea0003800200 */
.L_x_55:
[----:B------:R-:W-:Y:S01]  /*3750*/  NOP ;  /* 0x0000000000007918 */ /* 0x000fe20000000000 */
[----:B--2---:R-:W2:Y:S01]  /*3760*/  LDS R5, [R24+0xa800] ;  /* 0x00a8000018057984 */ /* 0x004ea20000000800 */
[C---:B------:R-:W-:Y:S01]  /*3770*/  ISETP.GE.AND P0, PT, R6.reuse, R23, PT ;  /* 0x000000170600720c */ /* 0x040fe20003f06270 */
[----:B------:R-:W-:Y:S01]  /*3780*/  BSSY.RECONVERGENT B0, `(.L_x_57) ;  /* 0x0000014000007945 */ /* 0x000fe20003800200 */
[----:B--2---:R-:W-:-:S11]  /*3790*/  IMAD.IADD R17, R6, 0x1, R5 ;  /* 0x0000000106117824 */ /* 0x004fd600078e0205 */
[----:B------:R-:W-:Y:S05]  /*37a0*/  @P0 BRA `(.L_x_58) ;  /* 0x0000000000440947 */ /* 0x000fea0003800000 */
[----:B------:R-:W-:Y:S01]  /*37b0*/  IMAD R0, R3, 0x34, R25 ;  /* 0x0000003403007824 */ /* 0x000fe200078e0219 */
[----:B------:R-:W2:Y:S04]  /*37c0*/  LDC.64 R14, c[0x0][0x3b0] ;  /* 0x0000ec00ff0e7b82 */ /* 0x000ea80000000a00 */
[----:B------:R-:W3:Y:S04]  /*37d0*/  LDS.64 R18, [R0+0x5400] ;  /* 0x0054000000127984 */ /* 0x000ee80000000a00 */
[----:B------:R-:W4:Y:S04]  /*37e0*/  LDS.64 R2, [R0+0x5408] ;  /* 0x0054080000027984 */ /* 0x000f280000000a00 */
[----:B------:R-:W5:Y:S04]  /*37f0*/  LDS.64 R4, [R0+0x5410] ;  /* 0x0054100000047984 */ /* 0x000f680000000a00 */
[----:B------:R-:W0:Y:S04]  /*3800*/  LDS.64 R6, [R0+0x5418] ;  /* 0x0054180000067984 */ /* 0x000e280000000a00 */
[----:B------:R-:W1:Y:S04]  /*3810*/  LDS.64 R8, [R0+0x5420] ;  /* 0x0054200000087984 */ /* 0x000e680000000a00 */
[----:B------:R-:W1:Y:S01]  /*3820*/  LDS.64 R10, [R0+0x5428] ;  /* 0x00542800000a7984 */ /* 0x000e620000000a00 */
[----:B--2---:R-:W-:-:S03]  /*3830*/  IMAD.WIDE.U32 R14, R17, 0x38, R14 ;  /* 0x00000038110e7825 */ /* 0x004fc600078e000e */
[----:B------:R-:W2:Y:S04]  /*3840*/  LDS.64 R12, [R0+0x5430] ;  /* 0x00543000000c7984 */ /* 0x000ea80000000a00 */
[----:B---3--:R3:W-:Y:S04]  /*3850*/  STG.E.64 desc[UR6][R14.64], R18 ;  /* 0x000000120e007986 */ /* 0x0087e8000c101b06 */
[----:B----4-:R3:W-:Y:S04]  /*3860*/  STG.E.64 desc[UR6][R14.64+0x8], R2 ;  /* 0x000008020e007986 */ /* 0x0107e8000c101b06 */
[----:B-----5:R3:W-:Y:S04]  /*3870*/  STG.E.64 desc[UR6][R14.64+0x10], R4 ;  /* 0x000010040e007986 */ /* 0x0207e8000c101b06 */
[----:B0-----:R3:W-:Y:S04]  /*3880*/  STG.E.64 desc[UR6][R14.64+0x18], R6 ;  /* 0x000018060e007986 */ /* 0x0017e8000c101b06 */
[----:B-1----:R3:W-:Y:S04]  /*3890*/  STG.E.64 desc[UR6][R14.64+0x20], R8 ;  /* 0x000020080e007986 */ /* 0x0027e8000c101b06 */
[----:B------:R3:W-:Y:S04]  /*38a0*/  STG.E.64 desc[UR6][R14.64+0x28], R10 ;  /* 0x0000280a0e007986 */ /* 0x0007e8000c101b06 */
[----:B--2---:R3:W-:Y:S02]  /*38b0*/  STG.E.64 desc[UR6][R14.64+0x30], R12 ;  /* 0x0000300c0e007986 */ /* 0x0047e4000c101b06 */
.L_x_58:
[----:B------:R-:W-:Y:S05]  /*38c0*/  BSYNC.RECONVERGENT B0 ;  /* 0x0000000000007941 */ /* 0x000fea0003800200 */
.L_x_57:
[----:B------:R-:W-:Y:S01]  /*38d0*/  NOP ;  /* 0x0000000000007918 */ /* 0x000fe20000000000 */
[----:B------:R-:W-:Y:S05]  /*38e0*/  EXIT ;  /* 0x000000000000794d */ /* 0x000fea0003800000 */
.L_x_31:
[----:B------:R-:W-:Y:S02]  /*38f0*/  IMAD.MOV.U32 R38, RZ, RZ, R29 ;  /* 0x000000ffff267224 */ /* 0x000fe400078e001d */
[----:B------:R-:W-:Y:S02]  /*3900*/  IMAD.MOV.U32 R37, RZ, RZ, 0x1 ;  /* 0x00000001ff257424 */ /* 0x000fe400078e00ff */
[----:B------:R-:W-:Y:S02]  /*3910*/  IMAD.MOV.U32 R40, RZ, RZ, RZ ;  /* 0x000000ffff287224 */ /* 0x000fe400078e00ff */
[----:B------:R-:W-:-:S07]  /*3920*/  IMAD.MOV.U32 R35, RZ, RZ, -0x1 ;  /* 0xffffffffff237424 */ /* 0x000fce00078e00ff */
[----:B------:R-:W-:Y:S05]  /*3930*/  WARPSYNC.COLLECTIVE R35, `(.L_x_59) ;  /* 0x0000000023087348 */ /* 0x000fea0003c00000 */
[----:B------:R0:W1:Y:S02]  /*3940*/  SHFL.UP P0, R36, R38, R37, R40 ;  /* 0x0400002526247389 */ /* 0x0000640000000028 */
[----:B01----:R-:W-:Y:S05]  /*3950*/  ENDCOLLECTIVE ;  /* 0x000000000000791b */ /* 0x003fea0003800000 */
.L_x_59:
[----:B------:R-:W-:Y:S02]  /*3960*/  IMAD.MOV.U32 R37, RZ, RZ, 0x2 ;  /* 0x00000002ff257424 */ /* 0x000fe400078e00ff */
[----:B------:R-:W-:-:S04]  /*3970*/  IMAD.MOV.U32 R30, RZ, RZ, R36 ;  /* 0x000000ffff1e7224 */ /* 0x000fc800078e0024 */
[----:B------:R-:W-:-:S04]  /*3980*/  @P0 IMAD.IADD R30, R29, 0x1, R30 ;  /* 0x000000011d1e0824 */ /* 0x000fc800078e021e */
[----:B------:R-:W-:-:S07]  /*3990*/  IMAD.MOV.U32 R38, RZ, RZ, R30 ;  /* 0x000000ffff267224 */ /* 0x000fce00078e001e */
[----:B------:R-:W-:Y:S05]  /*39a0*/  WARPSYNC.COLLECTIVE R35, `(.L_x_60) ;  /* 0x0000000023087348 */ /* 0x000fea0003c00000 */
[----:B------:R0:W1:Y:S02]  /*39b0*/  SHFL.UP P0, R36, R38, R37, R40 ;  /* 0x0400002526247389 */ /* 0x0000640000000028 */
[----:B01----:R-:W-:Y:S05]  /*39c0*/  ENDCOLLECTIVE ;  /* 0x000000000000791b */ /* 0x003fea0003800000 */
.L_x_60:
[----:B------:R-:W-:Y:S02]  /*39d0*/  IMAD.MOV.U32 R37, RZ, RZ, 0x4 ;  /* 0x00000004ff257424 */ /* 0x000fe400078e00ff */
[----:B------:R-:W-:-:S04]  /*39e0*/  IMAD.MOV.U32 R31, RZ, RZ, R36 ;  /* 0x000000ffff1f7224 */ /* 0x000fc800078e0024 */
[----:B------:R-:W-:-:S04]  /*39f0*/  @P0 IMAD.IADD R31, R30, 0x1, R31 ;  /* 0x000000011e1f0824 */ /* 0x000fc800078e021f */
[----:B------:R-:W-:-:S07]  /*3a00*/  IMAD.MOV.U32 R38, RZ, RZ, R31 ;  /* 0x000000ffff267224 */ /* 0x000fce00078e001f */
[----:B------:R-:W-:Y:S05]  /*3a10*/  WARPSYNC.COLLECTIVE R35, `(.L_x_61) ;  /* 0x0000000023087348 */ /* 0x000fea0003c00000 */
[----:B------:R0:W1:Y:S02]  /*3a20*/  SHFL.UP P0, R36, R38, R37, R40 ;  /* 0x0400002526247389 */ /* 0x0000640000000028 */
[----:B01----:R-:W-:Y:S05]  /*3a30*/  ENDCOLLECTIVE ;  /* 0x000000000000791b */ /* 0x003fea0003800000 */
.L_x_61:
[----:B------:R-:W-:Y:S02]  /*3a40*/  IMAD.MOV.U32 R37, RZ, RZ, 0x8 ;  /* 0x00000008ff257424 */ /* 0x000fe400078e00ff */
[----:B------:R-:W-:-:S04]  /*3a50*/  IMAD.MOV.U32 R32, RZ, RZ, R36 ;  /* 0x000000ffff207224 */ /* 0x000fc800078e0024 */
[----:B------:R-:W-:-:S04]  /*3a60*/  @P0 IMAD.IADD R32, R31, 0x1, R32 ;  /* 0x000000011f200824 */ /* 0x000fc800078e0220 */
[----:B------:R-:W-:-:S07]  /*3a70*/  IMAD.MOV.U32 R38, RZ, RZ, R32 ;  /* 0x000000ffff267224 */ /* 0x000fce00078e0020 */
[----:B------:R-:W-:Y:S05]  /*3a80*/  WARPSYNC.COLLECTIVE R35, `(.L_x_62) ;  /* 0x0000000023087348 */ /* 0x000fea0003c00000 */
[----:B------:R0:W1:Y:S02]  /*3a90*/  SHFL.UP P0, R36, R38, R37, R40 ;  /* 0x0400002526247389 */ /* 0x0000640000000028 */
[----:B01----:R-:W-:Y:S05]  /*3aa0*/  ENDCOLLECTIVE ;  /* 0x000000000000791b */ /* 0x003fea0003800000 */
.L_x_62:
[----:B------:R-:W-:Y:S02]  /*3ab0*/  IMAD.MOV.U32 R37, RZ, RZ, 0x10 ;  /* 0x00000010ff257424 */ /* 0x000fe400078e00ff */
[----:B------:R-:W-:-:S04]  /*3ac0*/  IMAD.MOV.U32 R33, RZ, RZ, R36 ;  /* 0x000000ffff217224 */ /* 0x000fc800078e0024 */
[----:B------:R-:W-:-:S04]  /*3ad0*/  @P0 IMAD.IADD R33, R32, 0x1, R33 ;  /* 0x0000000120210824 */ /* 0x000fc800078e0221 */
[----:B------:R-:W-:-:S07]  /*3ae0*/  IMAD.MOV.U32 R38, RZ, RZ, R33 ;  /* 0x000000ffff267224 */ /* 0x000fce00078e0021 */
[----:B------:R-:W-:Y:S05]  /*3af0*/  WARPSYNC.COLLECTIVE R35, `(.L_x_63) ;  /* 0x0000000023087348 */ /* 0x000fea0003c00000 */
[----:B------:R0:W1:Y:S02]  /*3b00*/  SHFL.UP P0, R36, R38, R37, R40 ;  /* 0x0400002526247389 */ /* 0x0000640000000028 */
[----:B01----:R-:W-:Y:S05]  /*3b10*/  ENDCOLLECTIVE ;  /* 0x000000000000791b */ /* 0x003fea0003800000 */
.L_x_63:
[----:B------:R-:W-:Y:S05]  /*3b20*/  BRA `(.L_x_64) ;  /* 0xffffffe000007947 */ /* 0x000fea000383ffff */
.L_x_65:
[----:B------:R-:W-:-:S00]  /*3b30*/  BRA `(.L_x_65) ;  /* 0xfffffffc00fc7947 */ /* 0x000fc0000383ffff */
[----:B------:R-:W-:-:S00]  /*3b40*/  NOP ;  /* 0x0000000000007918 */ /* 0x000fc00000000000 */
        /* <DEDUP_REMOVED lines=11> */
.L_x_164:


//--------------------- .text._ZN3cub18CUB_300001_SM_10006detail10radix_sort33DeviceRadixSortExclusiveSumKernelINS1_5radix10policy_hubIi1PjE10Policy1000EjEEvPT0_ --------------------------
	.section	.text._ZN3cub18CUB_300001_SM_10006detail10radix_sort33DeviceRadixSortExclusiveSumKernelINS1_5radix10policy_hubIi1PjE10Policy1000EjEEvPT0_,"ax",@progbits
	.align	128
        .global         _ZN3cub18CUB_300001_SM_10006detail10radix_sort33DeviceRadixSortExclusiveSumKernelINS1_5radix10policy_hubIi1PjE10Policy1000EjEEvPT0_
        .type           _ZN3cub18CUB_300001_SM_10006detail10radix_sort33DeviceRadixSortExclusiveSumKernelINS1_5radix10policy_hubIi1PjE10Policy1000EjEEvPT0_,@function
        .size           _ZN3cub18CUB_300001_SM_10006detail10radix_sort33DeviceRadixSortExclusiveSumKernelINS1_5radix10policy_hubIi1PjE10Policy1000EjEEvPT0_,(.L_x_165 - _ZN3cub18CUB_300001_SM_10006detail10radix_sort33DeviceRadixSortExclusiveSumKernelINS1_5radix10policy_hubIi1PjE10Policy1000EjEEvPT0_)
        .other          _ZN3cub18CUB_300001_SM_10006detail10radix_sort33DeviceRadixSortExclusiveSumKernelINS1_5radix10policy_hubIi1PjE10Policy1000EjEEvPT0_,@"STO_CUDA_ENTRY STV_DEFAULT"
_ZN3cub18CUB_300001_SM_10006detail10radix_sort33DeviceRadixSortExclusiveSumKernelINS1_5radix10policy_hubIi1PjE10Policy1000EjEEvPT0_:
.text._ZN3cub18CUB_300001_SM_10006detail10radix_sort33DeviceRadixSortExclusiveSumKernelINS1_5radix10policy_hubIi1PjE10Policy1000EjEEvPT0_:
[----:B------:R-:W-:Y:S01]  /*0000*/  LDC R1, c[0x0][0x37c] ;  /* 0x0000df00ff017b82 */ /* 0x000fe20000000800 */
[----:B------:R-:W0:Y:S07]  /*0010*/  S2R R4, SR_TID.X ;  /* 0x0000000000047919 */ /* 0x000e2e0000002100 */
[----:B------:R-:W1:Y:S01]  /*0020*/  LDC.64 R2, c[0x0][0x380] ;  /* 0x0000e000ff027b82 */ /* 0x000e620000000a00 */
[----:B------:R-:W2:Y:S01]  /*0030*/  LDCU.64 UR4, c[0x0][0x358] ;  /* 0x00006b00ff0477ac */ /* 0x000ea20008000a00 */
[----:B------:R-:W3:Y:S01]  /*0040*/  S2R R5, SR_CTAID.X ;  /* 0x0000000000057919 */ /* 0x000ee20000002500 */
[----:B0-----:R-:W-:Y:S01]  /*0050*/  ISETP.GT.U32.AND P1, PT, R4, 0xff, PT ;  /* 0x000000ff0400780c */ /* 0x001fe20003f24070 */
[----:B---3--:R-:W-:-:S04]  /*0060*/  IMAD R5, R5, 0x100, R4 ;  /* 0x0000010005057824 */ /* 0x008fc800078e0204 */
[----:B-1----:R-:W-:-:S08]  /*0070*/  IMAD.WIDE R2, R5, 0x4, R2 ;  /* 0x0000000405027825 */ /* 0x002fd000078e0202 */
[----:B--2---:R-:W2:Y:S01]  /*0080*/  @!P1 LDG.E R7, desc[UR4][R2.64] ;  /* 0x0000000402079981 */ /* 0x004ea2000c1e1900 */
[----:B------:R-:W-:Y:S02]  /*0090*/  MOV R0, 0x400 ;  /* 0x0000040000007802 */ /* 0x000fe40000000f00 */
[C---:B------:R-:W-:Y:S01]  /*00a0*/  ISETP.GT.U32.AND P0, PT, R4.reuse, 0x1f, PT ;  /* 0x0000001f0400780c */ /* 0x040fe20003f04070 */
[----:B------:R-:W0:Y:S02]  /*00b0*/  S2R R5, SR_CgaCtaId ;  /* 0x0000000000057919 */ /* 0x000e240000008800 */
[----:B0-----:R-:W-:Y:S02]  /*00c0*/  LEA R5, R5, R0, 0x18 ;  /* 0x0000000005057211 */ /* 0x001fe400078ec0ff */
[----:B------:R-:W-:-:S05]  /*00d0*/  LEA.HI R0, R4, R4, RZ, 0x1d ;  /* 0x0000000404007211 */ /* 0x000fca00078fe8ff */
[----:B------:R-:W-:-:S05]  /*00e0*/  IMAD R0, R0, 0x4, R5 ;  /* 0x0000000400007824 */ /* 0x000fca00078e0205 */
[----:B--2---:R0:W-:Y:S01]  /*00f0*/  STS [R0+0x10], R7 ;  /* 0x0000100700007388 */ /* 0x0041e20000000800 */
        /* <DEDUP_REMOVED lines=8> */
[----:B0-----:R-:W0:Y:S04]  /*0180*/  LDS R7, [R4+0x20] ;  /* 0x0000200004077984 */ /* 0x001e280000000800 */
[----:B------:R-:W-:Y:S04]  /*0190*/  LDS R6, [R4+0x24] ;  /* 0x0000240004067984 */ /* 0x000fe80000000800 */
[----:B------:R-:W2:Y:S04]  /*01a0*/  LDS R5, [R4+0x28] ;  /* 0x0000280004057984 */ /* 0x000ea80000000800 */
[----:B------:R-:W3:Y:S01]  /*01b0*/  LDS R12, [R4+0x2c] ;  /* 0x00002c00040c7984 */ /* 0x000ee20000000800 */
[----:B-1----:R-:W-:-:S04]  /*01c0*/  IADD3 R13, PT, PT, R11, R10, R9 ;  /* 0x0000000a0b0d7210 */ /* 0x002fc80007ffe009 */
[----:B0-----:R-:W-:-:S04]  /*01d0*/  IADD3 R13, PT, PT, R7, R13, R8 ;  /* 0x0000000d070d7210 */ /* 0x001fc80007ffe008 */
[----:B--2---:R-:W-:-:S04]  /*01e0*/  IADD3 R13, PT, PT, R5, R13, R6 ;  /* 0x0000000d050d7210 */ /* 0x004fc80007ffe006 */
[----:B---3--:R-:W-:Y:S01]  /*01f0*/  IADD3 R12, PT, PT, R12, R13, RZ ;  /* 0x0000000d0c0c7210 */ /* 0x008fe20007ffe0ff */
[----:B------:R-:W-:Y:S06]  /*0200*/  BRA.DIV UR6, `(.L_x_67) ;  /* 0x0000000206807947 */ /* 0x000fec000b800000 */
[----:B------:R-:W0:Y:S02]  /*0210*/  SHFL.UP P0, R13, R12, 0x1, RZ ;  /* 0x042000000c0d7989 */ /* 0x000e2400000000ff */
[----:B0-----:R-:W-:-:S05]  /*0220*/  @P0 IMAD.IADD R13, R12, 0x1, R13 ;  /* 0x000000010c0d0824 */ /* 0x001fca00078e020d */
[----:B------:R-:W0:Y:S02]  /*0230*/  SHFL.UP P0, R14, R13, 0x2, RZ ;  /* 0x044000000d0e7989 */ /* 0x000e2400000000ff */
[----:B0-----:R-:W-:-:S05]  /*0240*/  @P0 IMAD.IADD R14, R13, 0x1, R14 ;  /* 0x000000010d0e0824 */ /* 0x001fca00078e020e */
[----:B------:R-:W0:Y:S02]  /*0250*/  SHFL.UP P0, R15, R14, 0x4, RZ ;  /* 0x048000000e0f7989 */ /* 0x000e2400000000ff */
[----:B0-----:R-:W-:-:S05]  /*0260*/  @P0 IADD3 R15, PT, PT, R14, R15, RZ ;  /* 0x0000000f0e0f0210 */ /* 0x001fca0007ffe0ff */
[----:B------:R-:W0:Y:S02]  /*0270*/  SHFL.UP P0, R16, R15, 0x8, RZ ;  /* 0x050000000f107989 */ /* 0x000e2400000000ff */
[----:B0-----:R-:W-:-:S05]  /*0280*/  @P0 IMAD.IADD R16, R15, 0x1, R16 ;  /* 0x000000010f100824 */ /* 0x001fca00078e0210 */
[----:B------:R0:W1:Y:S02]  /*0290*/  SHFL.UP P0, R17, R16, 0x10, RZ ;  /* 0x0600000010117989 */ /* 0x00006400000000ff */
.L_x_73:
[----:B-1----:R-:W-:-:S05]  /*02a0*/  @P0 IMAD.IADD R17, R16, 0x1, R17 ;  /* 0x0000000110110824 */ /* 0x002fca00078e0211 */
[----:B------:R-:W-:-:S05]  /*02b0*/  IADD3 R12, PT, PT, -R12, R17, RZ ;  /* 0x000000110c0c7210 */ /* 0x000fca0007ffe1ff */
[----:B------:R-:W-:Y:S01]  /*02c0*/  IMAD.IADD R9, R9, 0x1, R12 ;  /* 0x0000000109097824 */ /* 0x000fe200078e020c */
[----:B------:R1:W-:Y:S03]  /*02d0*/  STS [R4+0x10], R12 ;  /* 0x0000100c04007388 */ /* 0x0003e60000000800 */
[----:B------:R-:W-:Y:S01]  /*02e0*/  IMAD.IADD R10, R10, 0x1, R9 ;  /* 0x000000010a0a7824 */ /* 0x000fe200078e0209 */
[----:B------:R1:W-:Y:S04]  /*02f0*/  STS [R4+0x14], R9 ;  /* 0x0000140904007388 */ /* 0x0003e80000000800 */
[----:B------:R-:W-:Y:S01]  /*0300*/  IADD3 R11, PT, PT, R11, R10, RZ ;  /* 0x0000000a0b0b7210 */ /* 0x000fe20007ffe0ff */
[----:B------:R1:W-:Y:S04]  /*0310*/  STS [R4+0x18], R10 ;  /* 0x0000180a04007388 */ /* 0x0003e80000000800 */
        /* <DEDUP_REMOVED lines=8> */
[----:B------:R1:W-:Y:S02]  /*03a0*/  STS [R4+0x2c], R5 ;  /* 0x00002c0504007388 */ /* 0x0003e40000000800 */
.L_x_66:
[----:B------:R-:W-:Y:S05]  /*03b0*/  WARPSYNC.ALL ;  /* 0x0000000000007948 */ /* 0x000fea0003800000 */
[----:B------:R-:W-:Y:S06]  /*03c0*/  BAR.SYNC.DEFER_BLOCKING 0x0 ;  /* 0x0000000000007b1d */ /* 0x000fec0000010000 */
[----:B------:R-:W-:Y:S05]  /*03d0*/  @P1 EXIT ;  /* 0x000000000000194d */ /* 0x000fea0003800000 */
[----:B-1----:R-:W1:Y:S04]  /*03e0*/  LDS R5, [R0+0x10] ;  /* 0x0000100000057984 */ /* 0x002e680000000800 */
[----:B-1----:R-:W-:Y:S01]  /*03f0*/  STG.E desc[UR4][R2.64], R5 ;  /* 0x0000000502007986 */ /* 0x002fe2000c101904 */
[----:B------:R-:W-:Y:S05]  /*0400*/  EXIT ;  /* 0x000000000000794d */ /* 0x000fea0003800000 */
.L_x_67:
[----:B------:R-:W-:Y:S02]  /*0410*/  HFMA2 R20, -RZ, RZ, 0, 5.9604644775390625e-08 ;  /* 0x00000001ff147431 */ /* 0x000fe400000001ff */
[----:B------:R-:W-:Y:S01]  /*0420*/  IMAD.MOV.U32 R19, RZ, RZ, R12 ;  /* 0x000000ffff137224 */ /* 0x000fe200078e000c */
[----:B------:R-:W-:Y:S01]  /*0430*/  MOV R18, 0xffffffff ;  /* 0xffffffff00127802 */ /* 0x000fe20000000f00 */
[----:B------:R-:W-:-:S07]  /*0440*/  IMAD.MOV.U32 R21, RZ, RZ, RZ ;  /* 0x000000ffff157224 */ /* 0x000fce00078e00ff */
[----:B------:R-:W-:Y:S05]  /*0450*/  WARPSYNC.COLLECTIVE R18, `(.L_x_68) ;  /* 0x0000000012087348 */ /* 0x000fea0003c00000 */
[----:B------:R0:W1:Y:S02]  /*0460*/  SHFL.UP P0, R17, R19, R20, R21 ;  /* 0x0400001413117389 */ /* 0x0000640000000015 */
[----:B01----:R-:W-:Y:S05]  /*0470*/  ENDCOLLECTIVE ;  /* 0x000000000000791b */ /* 0x003fea0003800000 */
.L_x_68:
[----:B------:R-:W-:Y:S02]  /*0480*/  HFMA2 R20, -RZ, RZ, 0, 1.1920928955078125e-07 ;  /* 0x00000002ff147431 */ /* 0x000fe400000001ff */
[----:B------:R-:W-:-:S05]  /*0490*/  IMAD.MOV.U32 R13, RZ, RZ, R17 ;  /* 0x000000ffff0d7224 */ /* 0x000fca00078e0011 */
[----:B------:R-:W-:-:S05]  /*04a0*/  @P0 IADD3 R13, PT, PT, R12, R13, RZ ;  /* 0x0000000d0c0d0210 */ /* 0x000fca0007ffe0ff */
[----:B------:R-:W-:-:S07]  /*04b0*/  IMAD.MOV.U32 R19, RZ, RZ, R13 ;  /* 0x000000ffff137224 */ /* 0x000fce00078e000d */
[----:B------:R-:W-:Y:S05]  /*04c0*/  WARPSYNC.COLLECTIVE R18, `(.L_x_69) ;  /* 0x0000000012087348 */ /* 0x000fea0003c00000 */
[----:B------:R0:W1:Y:S02]  /*04d0*/  SHFL.UP P0, R17, R19, R20, R21 ;  /* 0x0400001413117389 */ /* 0x0000640000000015 */
[----:B01----:R-:W-:Y:S05]  /*04e0*/  ENDCOLLECTIVE ;  /* 0x000000000000791b */ /* 0x003fea0003800000 */
.L_x_69:
[----:B------:R-:W-:Y:S01]  /*04f0*/  MOV R20, 0x4 ;  /* 0x0000000400147802 */ /* 0x000fe20000000f00 */
[----:B------:R-:W-:-:S05]  /*0500*/  IMAD.MOV.U32 R14, RZ, RZ, R17 ;  /* 0x000000ffff0e7224 */ /* 0x000fca00078e0011 */
[----:B------:R-:W-:-:S05]  /*0510*/  @P0 IADD3 R14, PT, PT, R13, R14, RZ ;  /* 0x0000000e0d0e0210 */ /* 0x000fca0007ffe0ff */
[----:B------:R-:W-:-:S07]  /*0520*/  IMAD.MOV.U32 R19, RZ, RZ, R14 ;  /* 0x000000ffff137224 */ /* 0x000fce00078e000e */
[----:B------:R-:W-:Y:S05]  /*0530*/  WARPSYNC.COLLECTIVE R18, `(.L_x_70) ;  /* 0x0000000012087348 */ /* 0x000fea0003c00000 */
[----:B------:R0:W1:Y:S02]  /*0540*/  SHFL.UP P0, R17, R19, R20, R21 ;  /* 0x0400001413117389 */ /* 0x0000640000000015 */
[----:B01----:R-:W-:Y:S05]  /*0550*/  ENDCOLLECTIVE ;  /* 0x000000000000791b */ /* 0x003fea0003800000 */
.L_x_70:
[----:B------:R-:W-:Y:S02]  /*0560*/  HFMA2 R20, -RZ, RZ, 0, 4.76837158203125e-07 ;  /* 0x00000008ff147431 */ /* 0x000fe400000001ff */
[----:B------:R-:W-:-:S05]  /*0570*/  IMAD.MOV.U32 R15, RZ, RZ, R17 ;  /* 0x000000ffff0f7224 */ /* 0x000fca00078e0011 */
[----:B------:R-:W-:-:S05]  /*0580*/  @P0 IADD3 R15, PT, PT, R14, R15, RZ ;  /* 0x0000000f0e0f0210 */ /* 0x000fca0007ffe0ff */
[----:B------:R-:W-:-:S07]  /*0590*/  IMAD.MOV.U32 R19, RZ, RZ, R15 ;  /* 0x000000ffff137224 */ /* 0x000fce00078e000f */
[----:B------:R-:W-:Y:S05]  /*05a0*/  WARPSYNC.COLLECTIVE R18, `(.L_x_71) ;  /* 0x0000000012087348 */ /* 0x000fea0003c00000 */
[----:B------:R0:W1:Y:S02]  /*05b0*/  SHFL.UP P0, R17, R19, R20, R21 ;  /* 0x0400001413117389 */ /* 0x0000640000000015 */
[----:B01----:R-:W-:Y:S05]  /*05c0*/  ENDCOLLECTIVE ;  /* 0x000000000000791b */ /* 0x003fea0003800000 */
.L_x_71:
[----:B------:R-:W-:Y:S01]  /*05d0*/  MOV R20, 0x10 ;  /* 0x0000001000147802 */ /* 0x000fe20000000f00 */
[----:B------:R-:W-:-:S05]  /*05e0*/  IMAD.MOV.U32 R16, RZ, RZ, R17 ;  /* 0x000000ffff107224 */ /* 0x000fca00078e0011 */
[----:B------:R-:W-:-:S05]  /*05f0*/  @P0 IADD3 R16, PT, PT, R15, R16, RZ ;  /* 0x000000100f100210 */ /* 0x000fca0007ffe0ff */
[----:B------:R-:W-:-:S07]  /*0600*/  IMAD.MOV.U32 R19, RZ, RZ, R16 ;  /* 0x000000ffff137224 */ /* 0x000fce00078e0010 */
[----:B------:R-:W-:Y:S05]  /*0610*/  WARPSYNC.COLLECTIVE R18, `(.L_x_72) ;  /* 0x0000000012087348 */ /* 0x000fea0003c00000 */
[----:B------:R0:W1:Y:S02]  /*0620*/  SHFL.UP P0, R17, R19, R20, R21 ;  /* 0x0400001413117389 */ /* 0x0000640000000015 */
[----:B01----:R-:W-:Y:S05]  /*0630*/  ENDCOLLECTIVE ;  /* 0x000000000000791b */ /* 0x003fea0003800000 */
.L_x_72:
[----:B------:R-:W-:Y:S05]  /*0640*/  BRA `(.L_x_73) ;  /* 0xfffffffc00147947 */ /* 0x000fea000383ffff */
.L_x_74:
        /* <DEDUP_REMOVED lines=11> */
.L_x_165:


//--------------------- .text._ZN3cub18CUB_300001_SM_10006detail10radix_sort30DeviceRadixSortHistogramKernelINS1_5radix10policy_hubIi1PjE10Policy1000ELNS0_9SortOrderE0EijNS1_21identity_decomposer_tEEEvPT2_PKT1_SB_iiT3_ --------------------------
	.section	.text._ZN3cub18CUB_300001_SM_10006detail10radix_sort30DeviceRadixSortHistogramKernelINS1_5radix10policy_hubIi1PjE10Policy1000ELNS0_9SortOrderE0EijNS1_21identity_decomposer_tEEEvPT2_PKT1_SB_iiT3_,"ax",@progbits
	.align	128
        .global         _ZN3cub18CUB_300001_SM_10006detail10radix_sort30DeviceRadixSortHistogramKernelINS1_5radix10policy_hubIi1PjE10Policy1000ELNS0_9SortOrderE0EijNS1_21identity_decomposer_tEEEvPT2_PKT1_SB_iiT3_
        .type           _ZN3cub18CUB_300001_SM_10006detail10radix_sort30DeviceRadixSortHistogramKernelINS1_5radix10policy_hubIi1PjE10Policy1000ELNS0_9SortOrderE0EijNS1_21identity_decomposer_tEEEvPT2_PKT1_SB_iiT3_,@function
        .size           _ZN3cub18CUB_300001_SM_10006detail10radix_sort30DeviceRadixSortHistogramKernelINS1_5radix10policy_hubIi1PjE10Policy1000ELNS0_9SortOrderE0EijNS1_21identity_decomposer_tEEEvPT2_PKT1_SB_iiT3_,(.L_x_166 - _ZN3cub18CUB_300001_SM_10006detail10radix_sort30DeviceRadixSortHistogramKernelINS1_5radix10policy_hubIi1PjE10Policy1000ELNS0_9SortOrderE0EijNS1_21identity_decomposer_tEEEvPT2_PKT1_SB_iiT3_)
        .other          _ZN3cub18CUB_300001_SM_10006detail10radix_sort30DeviceRadixSortHistogramKernelINS1_5radix10policy_hubIi1PjE10Policy1000ELNS0_9SortOrderE0EijNS1_21identity_decomposer_tEEEvPT2_PKT1_SB_iiT3_,@"STO_CUDA_ENTRY STV_DEFAULT"
_ZN3cub18CUB_300001_SM_10006detail10radix_sort30DeviceRadixSortHistogramKernelINS1_5radix10policy_hubIi1PjE10Policy1000ELNS0_9SortOrderE0EijNS1_21identity_decomposer_tEEEvPT2_PKT1_SB_iiT3_:
.text._ZN3cub18CUB_300001_SM_10006detail10radix_sort30DeviceRadixSortHistogramKernelINS1_5radix10policy_hubIi1PjE10Policy1000ELNS0_9SortOrderE0EijNS1_21identity_decomposer_tEEEvPT2_PKT1_SB_iiT3_:
[----:B------:R-:W-:Y:S01]  /*0000*/  LDC R1, c[0x0][0x37c] ;  /* 0x0000df00ff017b82 */ /* 0x000fe20000000800 */
[----:B------:R-:W0:Y:S02]  /*0010*/  LDCU UR4, c[0x0][0x390] ;  /* 0x00007200ff0477ac */ /* 0x000e240008000800 */
[----:B0-----:R-:W-:-:S13]  /*0020*/  ISETP.NE.AND P0, PT, RZ, UR4, PT ;  /* 0x00000004ff007c0c */ /* 0x001fda000bf05270 */
[----:B------:R-:W-:Y:S05]  /*0030*/  @!P0 EXIT ;  /* 0x000000000000894d */ /* 0x000fea0003800000 */
[----:B------:R-:W0:Y:S01]  /*0040*/  LDC R2, c[0x0][0x398] ;  /* 0x0000e600ff027b82 */ /* 0x000e220000000800 */
[----:B------:R-:W1:Y:S01]  /*0050*/  S2R R0, SR_TID.X ;  /* 0x0000000000007919 */ /* 0x000e620000002100 */
[----:B------:R-:W2:Y:S01]  /*0060*/  LDCU.64 UR12, c[0x0][0x358] ;  /* 0x00006b00ff0c77ac */ /* 0x000ea20008000a00 */
[----:B------:R-:W3:Y:S05]  /*0070*/  LDCU UR14, c[0x0][0x370] ;  /* 0x00006e00ff0e77ac */ /* 0x000eea0008000800 */
[----:B------:R-:W0:Y:S01]  /*0080*/  LDC R3, c[0x0][0x394] ;  /* 0x0000e500ff037b82 */ /* 0x000e220000000800 */
[----:B------:R-:W-:-:S07]  /*0090*/  UMOV UR4, URZ ;  /* 0x000000ff00047c82 */ /* 0x000fce0008000000 */
[----:B------:R-:W4:Y:S01]  /*00a0*/  S2UR UR6, SR_CTAID.X ;  /* 0x00000000000679c3 */ /* 0x000f220000002500 */
[----:B0-----:R-:W-:Y:S01]  /*00b0*/  IADD3 R2, PT, PT, R2, 0x7, -R3 ;  /* 0x0000000702027810 */ /* 0x001fe20007ffe803 */
[----:B-1----:R-:W-:-:S03]  /*00c0*/  VIADD R4, R0, 0x780 ;  /* 0x0000078000047836 */ /* 0x002fc60000000000 */
[----:B------:R-:W-:Y:S02]  /*00d0*/  SHF.R.S32.HI R3, RZ, 0x1f, R2 ;  /* 0x0000001fff037819 */ /* 0x000fe40000011402 */
[----:B------:R-:W-:Y:S02]  /*00e0*/  ISETP.GE.AND P0, PT, R2, 0x8, PT ;  /* 0x000000080200780c */ /* 0x000fe40003f06270 */
[----:B------:R-:W-:Y:S01]  /*00f0*/  LEA.HI R3, R3, R2, RZ, 0x3 ;  /* 0x0000000203037211 */ /* 0x000fe200078f18ff */
[C---:B------:R-:W-:Y:S01]  /*0100*/  VIADD R2, R0.reuse, 0x300 ;  /* 0x0000030000027836 */ /* 0x040fe20000000000 */
[C---:B------:R-:W-:Y:S01]  /*0110*/  ISETP.GT.U32.OR P0, PT, R0.reuse, 0xff, !P0 ;  /* 0x000000ff0000780c */ /* 0x040fe20004704470 */
[----:B----4-:R-:W-:Y:S01]  /*0120*/  USHF.L.U32 UR6, UR6, 0xb, URZ ;  /* 0x0000000b06067899 */ /* 0x010fe200080006ff */
[----:B------:R-:W-:Y:S01]  /*0130*/  SHF.R.S32.HI R7, RZ, 0x3, R3 ;  /* 0x00000003ff077819 */ /* 0x000fe20000011403 */
[----:B------:R-:W-:Y:S01]  /*0140*/  VIADD R3, R0, 0x500 ;  /* 0x0000050000037836 */ /* 0x000fe20000000000 */
[----:B------:R-:W-:-:S02]  /*0150*/  P2R R8, PR, RZ, 0x1 ;  /* 0x00000001ff087803 */ /* 0x000fc40000000000 */
[C---:B------:R-:W-:Y:S01]  /*0160*/  LOP3.LUT R6, R7.reuse, 0x7, RZ, 0xc0, !PT ;  /* 0x0000000707067812 */ /* 0x040fe200078ec0ff */
[C---:B------:R-:W-:Y:S01]  /*0170*/  VIADD R5, R7.reuse, 0xffffffff ;  /* 0xffffffff07057836 */ /* 0x040fe20000000000 */
[----:B--23--:R-:W-:-:S07]  /*0180*/  LOP3.LUT R7, R7, 0x3, RZ, 0xc0, !PT ;  /* 0x0000000307077812 */ /* 0x00cfce00078ec0ff */
.L_x_158:
[----:B------:R-:W-:Y:S01]  /*0190*/  ISETP.NE.AND P0, PT, R8, RZ, PT ;  /* 0x000000ff0800720c */ /* 0x000fe20003f05270 */
[----:B------:R-:W-:-:S12]  /*01a0*/  BSSY.RECONVERGENT B0, `(.L_x_75) ;  /* 0x0000083000007945 */ /* 0x000fd80003800200 */
[----:B0-2345:R-:W-:Y:S05]  /*01b0*/  @P0 BRA `(.L_x_76) ;  /* 0x0000000800040947 */ /* 0x03dfea0003800000 */
[----:B------:R-:W0:Y:S01]  /*01c0*/  LDC R9, c[0x0][0x398] ;  /* 0x0000e600ff097b82 */ /* 0x000e220000000800 */
[----:B------:R-:W-:Y:S01]  /*01d0*/  ISETP.GE.U32.AND P0, PT, R5, 0xf, PT ;  /* 0x0000000f0500780c */ /* 0x000fe20003f06070 */
[----:B------:R-:W-:-:S06]  /*01e0*/  UMOV UR5, 0x400 ;  /* 0x0000040000057882 */ /* 0x000fcc0000000000 */
[----:B------:R-:W0:Y:S08]  /*01f0*/  LDC R10, c[0x0][0x394] ;  /* 0x0000e500ff0a7b82 */ /* 0x000e300000000800 */
[----:B------:R-:W1:Y:S01]  /*0200*/  S2UR UR7, SR_CgaCtaId ;  /* 0x00000000000779c3 */ /* 0x000e620000008800 */
[----:B0-----:R-:W-:-:S04]  /*0210*/  IADD3 R9, PT, PT, R9, 0x7, -R10 ;  /* 0x0000000709097810 */ /* 0x001fc80007ffe80a */
[----:B------:R-:W-:Y:S01]  /*0220*/  SHF.R.S32.HI R10, RZ, 0x1f, R9 ;  /* 0x0000001fff0a7819 */ /* 0x000fe20000011409 */
[----:B-1----:R-:W-:-:S03]  /*0230*/  ULEA UR5, UR7, UR5, 0x18 ;  /* 0x0000000507057291 */ /* 0x002fc6000f8ec0ff */
[----:B------:R-:W-:Y:S01]  /*0240*/  LEA.HI R10, R10, R9, RZ, 0x3 ;  /* 0x000000090a0a7211 */ /* 0x000fe200078f18ff */
[----:B------:R-:W-:-:S03]  /*0250*/  IMAD.MOV.U32 R9, RZ, RZ, RZ ;  /* 0x000000ffff097224 */ /* 0x000fc600078e00ff */
[----:B------:R-:W-:Y:S02]  /*0260*/  SHF.R.S32.HI R11, RZ, 0x3, R10 ;  /* 0x00000003ff0b7819 */ /* 0x000fe4000001140a */
[----:B------:R-:W-:Y:S02]  /*0270*/  LEA R14, R0, UR5, 0x2 ;  /* 0x00000005000e7c11 */ /* 0x000fe4000f8e10ff */
[----:B------:R-:W-:Y:S01]  /*0280*/  LOP3.LUT R12, R11, 0xffffff0, RZ, 0xc0, !PT ;  /* 0x0ffffff00b0c7812 */ /* 0x000fe200078ec0ff */
[----:B------:R-:W-:Y:S06]  /*0290*/  @!P0 BRA `(.L_x_77) ;  /* 0x00000000005c8947 */ /* 0x000fec0003800000 */
[----:B------:R-:W-:Y:S02]  /*02a0*/  IMAD.MOV R10, RZ, RZ, -R12 ;  /* 0x000000ffff0a7224 */ /* 0x000fe400078e0a0c */
[----:B------:R-:W-:-:S07]  /*02b0*/  VIADD R9, R14, 0x2000 ;  /* 0x000020000e097836 */ /* 0x000fce0000000000 */
.L_x_78:
[----:B------:R-:W-:Y:S01]  /*02c0*/  VIADD R10, R10, 0x10 ;  /* 0x000000100a0a7836 */ /* 0x000fe20000000000 */
[----:B------:R-:W-:Y:S04]  /*02d0*/  STS [R9+-0x2000], RZ ;  /* 0xffe000ff09007388 */ /* 0x000fe80000000800 */
        /* <DEDUP_REMOVED lines=18> */
[----:B------:R-:W-:-:S07]  /*0400*/  IMAD.MOV.U32 R9, RZ, RZ, R12 ;  /* 0x000000ffff097224 */ /* 0x000fce00078e000c */
.L_x_77:
[----:B------:R-:W-:Y:S01]  /*0410*/  LOP3.LUT R11, R11, 0xf, RZ, 0xc0, !PT ;  /* 0x0000000f0b0b7812 */ /* 0x000fe200078ec0ff */
[----:B------:R-:W-:-:S03]  /*0420*/  VIADD R13, R6, 0xffffffff ;  /* 0xffffffff060d7836 */ /* 0x000fc60000000000 */
[C---:B------:R-:W-:Y:S01]  /*0430*/  ISETP.NE.AND P1, PT, R11.reuse, RZ, PT ;  /* 0x000000ff0b00720c */ /* 0x040fe20003f25270 */
[----:B------:R-:W-:-:S12]  /*0440*/  VIADD R11, R11, 0xffffffff ;  /* 0xffffffff0b0b7836 */ /* 0x000fd80000000000 */
[----:B------:R-:W-:Y:S05]  /*0450*/  @!P1 BRA `(.L_x_79) ;  /* 0x0000000000789947 */ /* 0x000fea0003800000 */
[----:B------:R-:W-:Y:S02]  /*0460*/  ISETP.GE.U32.AND P2, PT, R11, 0x7, PT ;  /* 0x000000070b00780c */ /* 0x000fe40003f46070 */
[----:B------:R-:W-:-:S11]  /*0470*/  ISETP.NE.AND P3, PT, R6, RZ, PT ;  /* 0x000000ff0600720c */ /* 0x000fd60003f65270 */
[----:B------:R-:W-:Y:S05]  /*0480*/  @!P2 BRA `(.L_x_80) ;  /* 0x000000000028a947 */ /* 0x000fea0003800000 */
        /* <DEDUP_REMOVED lines=10> */
.L_x_80:
[----:B------:R-:W-:Y:S05]  /*0530*/  @!P3 BRA `(.L_x_79) ;  /* 0x000000000040b947 */ /* 0x000fea0003800000 */
[----:B------:R-:W-:Y:S02]  /*0540*/  ISETP.GE.U32.AND P2, PT, R13, 0x3, PT ;  /* 0x000000030d00780c */ /* 0x000fe40003f46070 */
[----:B------:R-:W-:-:S11]  /*0550*/  ISETP.NE.AND P3, PT, R7, RZ, PT ;  /* 0x000000ff0700720c */ /* 0x000fd60003f65270 */
[C---:B0-----:R-:W-:Y:S02]  /*0560*/  @P2 IMAD R10, R9.reuse, 0x400, R14 ;  /* 0x00000400090a2824 */ /* 0x041fe400078e020e */
[----:B------:R-:W-:-:S03]  /*0570*/  @P2 VIADD R9, R9, 0x4 ;  /* 0x0000000409092836 */ /* 0x000fc60000000000 */
[----:B------:R1:W-:Y:S04]  /*0580*/  @P2 STS [R10], RZ ;  /* 0x000000ff0a002388 */ /* 0x0003e80000000800 */
[----:B------:R1:W-:Y:S04]  /*0590*/  @P2 STS [R10+0x400], RZ ;  /* 0x000400ff0a002388 */ /* 0x0003e80000000800 */
[----:B------:R1:W-:Y:S04]  /*05a0*/  @P2 STS [R10+0x800], RZ ;  /* 0x000800ff0a002388 */ /* 0x0003e80000000800 */
[----:B------:R1:W-:Y:S01]  /*05b0*/  @P2 STS [R10+0xc00], RZ ;  /* 0x000c00ff0a002388 */ /* 0x0003e20000000800 */
[----:B------:R-:W-:Y:S05]  /*05c0*/  @!P3 BRA `(.L_x_79) ;  /* 0x00000000001cb947 */ /* 0x000fea0003800000 */
[----:B------:R-:W-:Y:S01]  /*05d0*/  IMAD R9, R9, 0x400, R14 ;  /* 0x0000040009097824 */ /* 0x000fe200078e020e */
[----:B------:R-:W-:-:S04]  /*05e0*/  ISETP.NE.AND P2, PT, R7, 0x1, PT ;  /* 0x000000010700780c */ /* 0x000fc80003f45270 */
[----:B------:R2:W-:Y:S09]  /*05f0*/  STS [R9], RZ ;  /* 0x000000ff09007388 */ /* 0x0005f20000000800 */
[----:B--2---:R-:W-:Y:S05]  /*0600*/  @!P2 BRA `(.L_x_79) ;  /* 0x00000000000ca947 */ /* 0x004fea0003800000 */
[----:B------:R-:W-:Y:S01]  /*0610*/  ISETP.NE.AND P2, PT, R7, 0x2, PT ;  /* 0x000000020700780c */ /* 0x000fe20003f45270 */
[----:B------:R2:W-:-:S12]  /*0620*/  STS [R9+0x400], RZ ;  /* 0x000400ff09007388 */ /* 0x0005d80000000800 */
[----:B------:R2:W-:Y:S02]  /*0630*/  @P2 STS [R9+0x800], RZ ;  /* 0x000800ff09002388 */ /* 0x0005e40000000800 */
.L_x_79:
[----:B------:R-:W-:-:S13]  /*0640*/  ISETP.GT.U32.AND P2, PT, R0, 0x7f, PT ;  /* 0x0000007f0000780c */ /* 0x000fda0003f44070 */
[----:B------:R-:W-:Y:S05]  /*0650*/  @P2 BRA `(.L_x_76) ;  /* 0x0000000000dc2947 */ /* 0x000fea0003800000 */
[----:B--2---:R-:W-:Y:S01]  /*0660*/  IMAD.MOV.U32 R9, RZ, RZ, RZ ;  /* 0x000000ffff097224 */ /* 0x004fe200078e00ff */
[----:B------:R-:W-:Y:S06]  /*0670*/  @!P0 BRA `(.L_x_81) ;  /* 0x0000000000588947 */ /* 0x000fec0003800000 */
[----:B------:R-:W-:-:S07]  /*0680*/  IMAD.MOV.U32 R9, RZ, RZ, RZ ;  /* 0x000000ffff097224 */ /* 0x000fce00078e00ff */
.L_x_82:
[C---:B012---:R-:W-:Y:S02]  /*0690*/  IMAD R10, R9.reuse, 0x400, R14 ;  /* 0x00000400090a7824 */ /* 0x047fe400078e020e */
[----:B------:R-:W-:-:S03]  /*06a0*/  VIADD R9, R9, 0x10 ;  /* 0x0000001009097836 */ /* 0x000fc60000000000 */
[----:B------:R2:W-:Y:S02]  /*06b0*/  STS [R10+0x200], RZ ;  /* 0x000200ff0a007388 */ /* 0x0005e40000000800 */
[----:B------:R-:W-:Y:S02]  /*06c0*/  ISETP.NE.AND P0, PT, R9, R12, PT ;  /* 0x0000000c0900720c */ /* 0x000fe40003f05270 */
[----:B------:R2:W-:Y:S04]  /*06d0*/  STS [R10+0x600], RZ ;  /* 0x000600ff0a007388 */ /* 0x0005e80000000800 */
        /* <DEDUP_REMOVED lines=13> */
[----:B------:R2:W-:Y:S01]  /*07b0*/  STS [R10+0x3e00], RZ ;  /* 0x003e00ff0a007388 */ /* 0x0005e20000000800 */
[----:B------:R-:W-:Y:S05]  /*07c0*/  @P0 BRA `(.L_x_82) ;  /* 0xfffffffc00b00947 */ /* 0x000fea000383ffff */
[----:B------:R-:W-:-:S07]  /*07d0*/  IMAD.MOV.U32 R9, RZ, RZ, R12 ;  /* 0x000000ffff097224 */ /* 0x000fce00078e000c */
.L_x_81:
[----:B------:R-:W-:Y:S05]  /*07e0*/  @!P1 BRA `(.L_x_76) ;  /* 0x0000000000789947 */ /* 0x000fea0003800000 */
[----:B------:R-:W-:Y:S02]  /*07f0*/  ISETP.GE.U32.AND P0, PT, R11, 0x7, PT ;  /* 0x000000070b00780c */ /* 0x000fe40003f06070 */
[----:B------:R-:W-:-:S11]  /*0800*/  ISETP.NE.AND P1, PT, R6, RZ, PT ;  /* 0x000000ff0600720c */ /* 0x000fd60003f25270 */
[----:B------:R-:W-:Y:S05]  /*0810*/  @!P0 BRA `(.L_x_83) ;  /* 0x0000000000288947 */ /* 0x000fea0003800000 */
[C---:B012---:R-:W-:Y:S02]  /*0820*/  IMAD R10, R9.reuse, 0x400, R14 ;  /* 0x00000400090a7824 */ /* 0x047fe400078e020e */
[----:B------:R-:W-:-:S03]  /*0830*/  VIADD R9, R9, 0x8 ;  /* 0x0000000809097836 */ /* 0x000fc60000000000 */
[----:B------:R3:W-:Y:S04]  /*0840*/  STS [R10+0x200], RZ ;  /* 0x000200ff0a007388 */ /* 0x0007e80000000800 */
[----:B------:R3:W-:Y:S04]  /*0850*/  STS [R10+0x600], RZ ;  /* 0x000600ff0a007388 */ /* 0x0007e80000000800 */
[----:B------:R3:W-:Y:S04]  /*0860*/  STS [R10+0xa00], RZ ;  /* 0x000a00ff0a007388 */ /* 0x0007e80000000800 */
[----:B------:R3:W-:Y:S04]  /*0870*/  STS [R10+0xe00], RZ ;  /* 0x000e00ff0a007388 */ /* 0x0007e80000000800 */
[----:B------:R3:W-:Y:S04]  /*0880*/  STS [R10+0x1200], RZ ;  /* 0x001200ff0a007388 */ /* 0x0007e80000000800 */
[----:B------:R3:W-:Y:S04]  /*0890*/  STS [R10+0x1600], RZ ;  /* 0x001600ff0a007388 */ /* 0x0007e80000000800 */
[----:B------:R3:W-:Y:S04]  /*08a0*/  STS [R10+0x1a00], RZ ;  /* 0x001a00ff0a007388 */ /* 0x0007e80000000800 */
[----:B------:R3:W-:Y:S02]  /*08b0*/  STS [R10+0x1e00], RZ ;  /* 0x001e00ff0a007388 */ /* 0x0007e40000000800 */
.L_x_83:
[----:B------:R-:W-:Y:S05]  /*08c0*/  @!P1 BRA `(.L_x_76) ;  /* 0x0000000000409947 */ /* 0x000fea0003800000 */
[----:B------:R-:W-:Y:S02]  /*08d0*/  ISETP.GE.U32.AND P0, PT, R13, 0x3, PT ;  /* 0x000000030d00780c */ /* 0x000fe40003f06070 */
[----:B------:R-:W-:-:S11]  /*08e0*/  ISETP.NE.AND P1, PT, R7, RZ, PT ;  /* 0x000000ff0700720c */ /* 0x000fd60003f25270 */
[C---:B0123--:R-:W-:Y:S02]  /*08f0*/  @P0 IMAD R10, R9.reuse, 0x400, R14 ;  /* 0x00000400090a0824 */ /* 0x04ffe400078e020e */
[----:B------:R-:W-:-:S03]  /*0900*/  @P0 VIADD R9, R9, 0x4 ;  /* 0x0000000409090836 */ /* 0x000fc60000000000 */
[----:B------:R4:W-:Y:S04]  /*0910*/  @P0 STS [R10+0x200], RZ ;  /* 0x000200ff0a000388 */ /* 0x0009e80000000800 */
[----:B------:R4:W-:Y:S04]  /*0920*/  @P0 STS [R10+0x600], RZ ;  /* 0x000600ff0a000388 */ /* 0x0009e80000000800 */
[----:B------:R4:W-:Y:S04]  /*0930*/  @P0 STS [R10+0xa00], RZ ;  /* 0x000a00ff0a000388 */ /* 0x0009e80000000800 */
[----:B------:R4:W-:Y:S01]  /*0940*/  @P0 STS [R10+0xe00], RZ ;  /* 0x000e00ff0a000388 */ /* 0x0009e20000000800 */
[----:B------:R-:W-:Y:S05]  /*0950*/  @!P1 BRA `(.L_x_76) ;  /* 0x00000000001c9947 */ /* 0x000fea0003800000 */
[----:B------:R-:W-:Y:S01]  /*0960*/  IMAD R9, R9, 0x400, R14 ;  /* 0x0000040009097824 */ /* 0x000fe200078e020e */
[----:B------:R-:W-:-:S04]  /*0970*/  ISETP.NE.AND P0, PT, R7, 0x1, PT ;  /* 0x000000010700780c */ /* 0x000fc80003f05270 */
[----:B------:R0:W-:Y:S09]  /*0980*/  STS [R9+0x200], RZ ;  /* 0x000200ff09007388 */ /* 0x0001f20000000800 */
[----:B0-----:R-:W-:Y:S05]  /*0990*/  @!P0 BRA `(.L_x_76) ;  /* 0x00000000000c8947 */ /* 0x001fea0003800000 */
[----:B------:R-:W-:Y:S01]  /*09a0*/  ISETP.NE.AND P0, PT, R7, 0x2, PT ;  /* 0x000000020700780c */ /* 0x000fe20003f05270 */
[----:B------:R0:W-:-:S12]  /*09b0*/  STS [R9+0x600], RZ ;  /* 0x000600ff09007388 */ /* 0x0001d80000000800 */
[----:B------:R0:W-:Y:S02]  /*09c0*/  @P0 STS [R9+0xa00], RZ ;  /* 0x000a00ff09000388 */ /* 0x0001e40000000800 */
.L_x_76:
[----:B------:R-:W-:Y:S05]  /*09d0*/  BSYNC.RECONVERGENT B0 ;  /* 0x0000000000007941 */ /* 0x000fea0003800200 */
.L_x_75:
[----:B------:R-:W-:Y:S06]  /*09e0*/  BAR.SYNC.DEFER_BLOCKING 0x0 ;  /* 0x0000000000007b1d */ /* 0x000fec0000010000 */
[----:B------:R-:W5:Y:S02]  /*09f0*/  LDCU UR5, c[0x0][0x390] ;  /* 0x00007200ff0577ac */ /* 0x000f640008000800 */
[----:B-----5:R-:W-:-:S04]  /*0a00*/  UIMAD UR5, UR4, -0x40000000, UR5 ;  /* 0xc0000000040578a4 */ /* 0x020fc8000f8e0205 */
[----:B------:R-:W-:-:S04]  /*0a10*/  UISETP.LT.U32.AND UP0, UPT, UR5, 0x40000000, UPT ;  /* 0x400000000500788c */ /* 0x000fc8000bf01070 */
[----:B------:R-:W-:-:S04]  /*0a20*/  USEL UR8, UR5, 0x40000000, UP0 ;  /* 0x4000000005087887 */ /* 0x000fc80008000000 */
[----:B------:R-:W-:Y:S01]  /*0a30*/  UISETP.GE.U32.AND UP0, UPT, UR6, UR8, UPT ;  /* 0x000000080600728c */ /* 0x000fe2000bf06070 */
[----:B------:R-:W-:Y:S08]  /*0a40*/  BAR.SYNC.DEFER_BLOCKING 0x0 ;  /* 0x0000000000007b1d */ /* 0x000ff00000010000 */
[----:B------:R-:W-:Y:S05]  /*0a50*/  BRA.U UP0, `(.L_x_84) ;  /* 0x0000000900f87547 */ /* 0x000fea000b800000 */
[----:B------:R-:W-:-:S05]  /*0a60*/  UMOV UR7, UR6 ;  /* 0x0000000600077c82 */ /* 0x000fca0008000000 */
.L_x_89:
[----:B-----5:R-:W5:Y:S01]  /*0a70*/  LDCU UR5, c[0x0][0x390] ;  /* 0x00007200ff0577ac */ /* 0x020f620008000800 */
[----:B------:R-:W-:Y:S02]  /*0a80*/  ULEA UR9, UR4, UR7, 0x1e ;  /* 0x0000000704097291 */ /* 0x000fe4000f8ef0ff */
[----:B------:R-:W-:-:S04]  /*0a90*/  ULEA UR7, UR14, UR7, 0xb ;  /* 0x000000070e077291 */ /* 0x000fc8000f8e58ff */
[----:B------:R-:W-:Y:S02]  /*0aa0*/  UISETP.GE.U32.AND UP1, UPT, UR7, UR8, UPT ;  /* 0x000000080700728c */ /* 0x000fe4000bf26070 */
[----:B-----5:R-:W-:-:S04]  /*0ab0*/  UIADD3 UR5, UPT, UPT, -UR9, UR5, URZ ;  /* 0x0000000509057290 */ /* 0x020fc8000fffe1ff */
[----:B------:R-:W-:-:S09]  /*0ac0*/  UISETP.GE.U32.AND UP0, UPT, UR5, 0x800, UPT ;  /* 0x000008000500788c */ /* 0x000fd2000bf06070 */
[----:B0-----:R-:W-:Y:S05]  /*0ad0*/  BRA.U !UP0, `(.L_x_85) ;  /* 0x0000000108507547 */ /* 0x001fea000b800000 */
[----:B01234-:R-:W0:Y:S01]  /*0ae0*/  LDC.64 R10, c[0x0][0x388] ;  /* 0x0000e200ff0a7b82 */ /* 0x01fe220000000a00 */
[----:B------:R-:W-:-:S04]  /*0af0*/  VIADD R9, R0, UR9 ;  /* 0x0000000900097c36 */ /* 0x000fc80008000000 */
[----:B0-----:R-:W-:-:S05]  /*0b00*/  IMAD.WIDE.U32 R10, R9, 0x4, R10 ;  /* 0x00000004090a7825 */ /* 0x001fca00078e000a */
[----:B------:R0:W5:Y:S04]  /*0b10*/  LDG.E R22, desc[UR12][R10.64] ;  /* 0x0000000c0a167981 */ /* 0x000168000c1e1900 */
        /* <DEDUP_REMOVED lines=14> */
[----:B------:R0:W5:Y:S01]  /*0c00*/  LDG.E R26, desc[UR12][R10.64+0x1e00] ;  /* 0x001e000c0a1a7981 */ /* 0x000162000c1e1900 */
[----:B------:R-:W-:Y:S05]  /*0c10*/  BRA `(.L_x_86) ;  /* 0x0000000000fc7947 */ /* 0x000fea0003800000 */
.L_x_85:
[----:B01234-:R-:W0:Y:S01]  /*0c20*/  LDC.64 R10, c[0x0][0x388] ;  /* 0x0000e200ff0a7b82 */ /* 0x01fe220000000a00 */
[C---:B------:R-:W-:Y:S01]  /*0c30*/  ISETP.GE.AND P1, PT, R0.reuse, UR5, PT ;  /* 0x0000000500007c0c */ /* 0x040fe2000bf26270 */
[C---:B------:R-:W-:Y:S02]  /*0c40*/  VIADD R12, R0.reuse, 0x80 ;  /* 0x00000080000c7836 */ /* 0x040fe40000000000 */
[C---:B------:R-:W-:Y:S02]  /*0c50*/  VIADD R14, R0.reuse, 0x100 ;  /* 0x00000100000e7836 */ /* 0x040fe40000000000 */
[----:B------:R-:W-:Y:S01]  /*0c60*/  VIADD R13, R0, 0x180 ;  /* 0x00000180000d7836 */ /* 0x000fe20000000000 */
[----:B------:R-:W-:Y:S01]  /*0c70*/  ISETP.GE.AND P2, PT, R12, UR5, PT ;  /* 0x000000050c007c0c */ /* 0x000fe2000bf46270 */
[----:B------:R-:W-:Y:S01]  /*0c80*/  VIADD R9, R0, UR9 ;  /* 0x0000000900097c36 */ /* 0x000fe20008000000 */
[----:B------:R-:W-:Y:S01]  /*0c90*/  ISETP.GE.AND P3, PT, R14, UR5, PT ;  /* 0x000000050e007c0c */ /* 0x000fe2000bf66270 */
[----:B------:R-:W-:Y:S01]  /*0ca0*/  IMAD.MOV.U32 R22, RZ, RZ, 0x7fffffff ;  /* 0x7fffffffff167424 */ /* 0x000fe200078e00ff */
[----:B------:R-:W-:Y:S01]  /*0cb0*/  ISETP.GE.AND P4, PT, R13, UR5, PT ;  /* 0x000000050d007c0c */ /* 0x000fe2000bf86270 */
[----:B------:R-:W-:-:S02]  /*0cc0*/  VIADD R12, R0, 0x200 ;  /* 0x00000200000c7836 */ /* 0x000fc40000000000 */
[----:B------:R-:W-:Y:S02]  /*0cd0*/  VIADD R13, R0, 0x280 ;  /* 0x00000280000d7836 */ /* 0x000fe40000000000 */
[----:B------:R-:W-:Y:S01]  /*0ce0*/  IMAD.MOV.U32 R21, RZ, RZ, 0x7fffffff ;  /* 0x7fffffffff157424 */ /* 0x000fe200078e00ff */
[----:B------:R-:W-:Y:S01]  /*0cf0*/  ISETP.GE.AND P5, PT, R12, UR5, PT ;  /* 0x000000050c007c0c */ /* 0x000fe2000bfa6270 */
[----:B------:R-:W-:Y:S01]  /*0d00*/  IMAD.MOV.U32 R20, RZ, RZ, 0x7fffffff ;  /* 0x7fffffffff147424 */ /* 0x000fe200078e00ff */
[----:B------:R-:W-:Y:S01]  /*0d10*/  ISETP.GE.AND P0, PT, R13, UR5, PT ;  /* 0x000000050d007c0c */ /* 0x000fe2000bf06270 */
[----:B------:R-:W-:Y:S02]  /*0d20*/  IMAD.MOV.U32 R19, RZ, RZ, 0x7fffffff ;  /* 0x7fffffffff137424 */ /* 0x000fe400078e00ff */
[----:B0-----:R-:W-:-:S04]  /*0d30*/  IMAD.WIDE.U32 R10, R9, 0x4, R10 ;  /* 0x00000004090a7825 */ /* 0x001fc800078e000a */
[C---:B------:R-:W-:Y:S01]  /*0d40*/  VIADD R9, R0.reuse, 0x380 ;  /* 0x0000038000097836 */ /* 0x040fe20000000000 */
[----:B------:R1:W5:Y:S01]  /*0d50*/  @!P1 LDG.E R22, desc[UR12][R10.64] ;  /* 0x0000000c0a169981 */ /* 0x000362000c1e1900 */
[----:B------:R-:W-:-:S03]  /*0d60*/  VIADD R12, R0, 0x480 ;  /* 0x00000480000c7836 */ /* 0x000fc60000000000 */
[----:B------:R-:W-:Y:S01]  /*0d70*/  ISETP.GE.AND P1, PT, R9, UR5, PT ;  /* 0x0000000509007c0c */ /* 0x000fe2000bf26270 */
[----:B------:R1:W5:Y:S01]  /*0d80*/  @!P2 LDG.E R21, desc[UR12][R10.64+0x200] ;  /* 0x0002000c0a15a981 */ /* 0x000362000c1e1900 */
[----:B------:R-:W-:Y:S01]  /*0d90*/  LOP3.LUT R9, R0, 0x400, RZ, 0xfc, !PT ;  /* 0x0000040000097812 */ /* 0x000fe200078efcff */
[----:B------:R-:W-:Y:S01]  /*0da0*/  IMAD.MOV.U32 R18, RZ, RZ, 0x7fffffff ;  /* 0x7fffffffff127424 */ /* 0x000fe200078e00ff */
[----:B------:R-:W-:Y:S01]  /*0db0*/  ISETP.GE.AND P2, PT, R2, UR5, PT ;  /* 0x0000000502007c0c */ /* 0x000fe2000bf46270 */
[----:B------:R1:W5:Y:S01]  /*0dc0*/  @!P3 LDG.E R20, desc[UR12][R10.64+0x400] ;  /* 0x0004000c0a14b981 */ /* 0x000362000c1e1900 */
[----:B------:R-:W-:Y:S01]  /*0dd0*/  ISETP.GE.AND P3, PT, R9, UR5, PT ;  /* 0x0000000509007c0c */ /* 0x000fe2000bf66270 */
[----:B------:R-:W-:Y:S02]  /*0de0*/  IMAD.MOV.U32 R17, RZ, RZ, 0x7fffffff ;  /* 0x7fffffffff117424 */ /* 0x000fe400078e00ff */
[----:B------:R1:W5:Y:S01]  /*0df0*/  @!P4 LDG.E R19, desc[UR12][R10.64+0x600] ;  /* 0x0006000c0a13c981 */ /* 0x000362000c1e1900 */
[----:B------:R-:W-:Y:S01]  /*0e00*/  ISETP.GE.AND P4, PT, R12, UR5, PT ;  /* 0x000000050c007c0c */ /* 0x000fe2000bf86270 */
[----:B------:R-:W-:-:S02]  /*0e10*/  VIADD R9, R0, 0x580 ;  /* 0x0000058000097836 */ /* 0x000fc40000000000 */
[----:B------:R-:W-:Y:S01]  /*0e20*/  VIADD R12, R0, 0x600 ;  /* 0x00000600000c7836 */ /* 0x000fe20000000000 */
[----:B------:R1:W5:Y:S01]  /*0e30*/  @!P5 LDG.E R18, desc[UR12][R10.64+0x800] ;  /* 0x0008000c0a12d981 */ /* 0x000362000c1e1900 */
[----:B------:R-:W-:Y:S01]  /*0e40*/  IMAD.MOV.U32 R16, RZ, RZ, 0x7fffffff ;  /* 0x7fffffffff107424 */ /* 0x000fe200078e00ff */
[----:B------:R-:W-:Y:S01]  /*0e50*/  ISETP.GE.AND P5, PT, R9, UR5, PT ;  /* 0x0000000509007c0c */ /* 0x000fe2000bfa6270 */
[----:B------:R-:W-:Y:S01]  /*0e60*/  IMAD.MOV.U32 R15, RZ, RZ, 0x7fffffff ;  /* 0x7fffffffff0f7424 */ /* 0x000fe200078e00ff */
[----:B------:R1:W5:Y:S01]  /*0e70*/  @!P0 LDG.E R17, desc[UR12][R10.64+0xa00] ;  /* 0x000a000c0a118981 */ /* 0x000362000c1e1900 */
[----:B------:R-:W-:Y:S01]  /*0e80*/  IMAD.MOV.U32 R14, RZ, RZ, 0x7fffffff ;  /* 0x7fffffffff0e7424 */ /* 0x000fe200078e00ff */
[----:B------:R-:W-:Y:S01]  /*0e90*/  ISETP.GE.AND P0, PT, R12, UR5, PT ;  /* 0x000000050c007c0c */ /* 0x000fe2000bf06270 */
[----:B------:R-:W-:Y:S01]  /*0ea0*/  IMAD.MOV.U32 R13, RZ, RZ, 0x7fffffff ;  /* 0x7fffffffff0d7424 */ /* 0x000fe200078e00ff */
[----:B------:R1:W5:Y:S01]  /*0eb0*/  @!P2 LDG.E R16, desc[UR12][R10.64+0xc00] ;  /* 0x000c000c0a10a981 */ /* 0x000362000c1e1900 */
[----:B------:R-:W-:-:S02]  /*0ec0*/  VIADD R9, R0, 0x680 ;  /* 0x0000068000097836 */ /* 0x000fc40000000000 */
[----:B------:R-:W-:Y:S01]  /*0ed0*/  VIADD R12, R0, 0x700 ;  /* 0x00000700000c7836 */ /* 0x000fe20000000000 */
[----:B------:R1:W5:Y:S01]  /*0ee0*/  @!P1 LDG.E R15, desc[UR12][R10.64+0xe00] ;  /* 0x000e000c0a0f9981 */ /* 0x000362000c1e1900 */
[----:B------:R-:W-:Y:S02]  /*0ef0*/  ISETP.GE.AND P2, PT, R3, UR5, PT ;  /* 0x0000000503007c0c */ /* 0x000fe4000bf46270 */
[----:B------:R-:W-:Y:S01]  /*0f00*/  ISETP.GE.AND P1, PT, R9, UR5, PT ;  /* 0x0000000509007c0c */ /* 0x000fe2000bf26270 */
[----:B------:R1:W5:Y:S01]  /*0f10*/  @!P3 LDG.E R14, desc[UR12][R10.64+0x1000] ;  /* 0x0010000c0a0eb981 */ /* 0x000362000c1e1900 */
[----:B------:R-:W-:-:S03]  /*0f20*/  ISETP.GE.AND P3, PT, R12, UR5, PT ;  /* 0x000000050c007c0c */ /* 0x000fc6000bf66270 */
[----:B------:R1:W5:Y:S01]  /*0f30*/  @!P4 LDG.E R13, desc[UR12][R10.64+0x1200] ;  /* 0x0012000c0a0dc981 */ /* 0x000362000c1e1900 */
[----:B------:R-:W-:Y:S01]  /*0f40*/  ISETP.GE.AND P4, PT, R4, UR5, PT ;  /* 0x0000000504007c0c */ /* 0x000fe2000bf86270 */
[----:B------:R-:W-:Y:S02]  /*0f50*/  IMAD.MOV.U32 R12, RZ, RZ, 0x7fffffff ;  /* 0x7fffffffff0c7424 */ /* 0x000fe400078e00ff */
[----:B------:R-:W-:Y:S02]  /*0f60*/  IMAD.MOV.U32 R9, RZ, RZ, 0x7fffffff ;  /* 0x7fffffffff097424 */ /* 0x000fe400078e00ff */
[----:B------:R-:W-:Y:S02]  /*0f70*/  IMAD.MOV.U32 R23, RZ, RZ, 0x7fffffff ;  /* 0x7fffffffff177424 */ /* 0x000fe400078e00ff */
[----:B------:R-:W-:Y:S01]  /*0f80*/  IMAD.MOV.U32 R25, RZ, RZ, 0x7fffffff ;  /* 0x7fffffffff197424 */ /* 0x000fe200078e00ff */
[----:B------:R1:W5:Y:S01]  /*0f90*/  @!P2 LDG.E R12, desc[UR12][R10.64+0x1400] ;  /* 0x0014000c0a0ca981 */ /* 0x000362000c1e1900 */
[----:B------:R-:W-:-:S02]  /*0fa0*/  IMAD.MOV.U32 R24, RZ, RZ, 0x7fffffff ;  /* 0x7fffffffff187424 */ /* 0x000fc400078e00ff */
[----:B------:R-:W-:Y:S01]  /*0fb0*/  IMAD.MOV.U32 R26, RZ, RZ, 0x7fffffff ;  /* 0x7fffffffff1a7424 */ /* 0x000fe200078e00ff */
[----:B------:R1:W5:Y:S04]  /*0fc0*/  @!P5 LDG.E R9, desc[UR12][R10.64+0x1600] ;  /* 0x0016000c0a09d981 */ /* 0x000368000c1e1900 */
[----:B------:R1:W5:Y:S04]  /*0fd0*/  @!P0 LDG.E R23, desc[UR12][R10.64+0x1800] ;  /* 0x0018000c0a178981 */ /* 0x000368000c1e1900 */
[----:B------:R1:W5:Y:S04]  /*0fe0*/  @!P1 LDG.E R25, desc[UR12][R10.64+0x1a00] ;  /* 0x001a000c0a199981 */ /* 0x000368000c1e1900 */
[----:B------:R1:W5:Y:S04]  /*0ff0*/  @!P3 LDG.E R24, desc[UR12][R10.64+0x1c00] ;  /* 0x001c000c0a18b981 */ /* 0x000368000c1e1900 */
[----:B------:R1:W5:Y:S02]  /*1000*/  @!P4 LDG.E R26, desc[UR12][R10.64+0x1e00] ;  /* 0x001e000c0a1ac981 */ /* 0x000364000c1e1900 */
.L_x_86:
[----:B01----:R-:W0:Y:S01]  /*1010*/  LDC R10, c[0x0][0x398] ;  /* 0x0000e600ff0a7b82 */ /* 0x003e220000000800 */
[----:B------:R-:W0:Y:S02]  /*1020*/  LDCU UR5, c[0x0][0x394] ;  /* 0x00007280ff0577ac */ /* 0x000e240008000800 */
[----:B0-----:R-:W-:-:S13]  /*1030*/  ISETP.GT.AND P0, PT, R10, UR5, PT ;  /* 0x000000050a007c0c */ /* 0x001fda000bf04270 */
[----:B------:R-:W-:Y:S05]  /*1040*/  @!P0 BRA `(.L_x_87) ;  /* 0x0000000400788947 */ /* 0x000fea0003800000 */
[----:B------:R-:W0:Y:S01]  /*1050*/  S2UR UR9, SR_CgaCtaId ;  /* 0x00000000000979c3 */ /* 0x000e220000008800 */
[----:B-----5:R-:W-:Y:S01]  /*1060*/  LOP3.LUT R11, R26, 0x80000000, RZ, 0x3c, !PT ;  /* 0x800000001a0b7812 */ /* 0x020fe200078e3cff */
[----:B------:R-:W-:Y:S01]  /*1070*/  UMOV UR5, 0x400 ;  /* 0x0000040000057882 */ /* 0x000fe20000000000 */
[----:B------:R-:W-:Y:S01]  /*1080*/  LOP3.LUT R24, R24, 0x80000000, RZ, 0x3c, !PT ;  /* 0x8000000018187812 */ /* 0x000fe200078e3cff */
[----:B------:R-:W1:Y:S01]  /*1090*/  LDCU UR10, c[0x0][0x394] ;  /* 0x00007280ff0a77ac */ /* 0x000e620008000800 */
[----:B------:R-:W-:Y:S02]  /*10a0*/  LOP3.LUT R25, R25, 0x80000000, RZ, 0x3c, !PT ;  /* 0x8000000019197812 */ /* 0x000fe400078e3cff */
[----:B------:R-:W-:Y:S02]  /*10b0*/  LOP3.LUT R23, R23, 0x80000000, RZ, 0x3c, !PT ;  /* 0x8000000017177812 */ /* 0x000fe400078e3cff */
[----:B------:R-:W-:Y:S02]  /*10c0*/  LOP3.LUT R9, R9, 0x80000000, RZ, 0x3c, !PT ;  /* 0x8000000009097812 */ /* 0x000fe400078e3cff */
[----:B------:R-:W-:-:S02]  /*10d0*/  LOP3.LUT R12, R12, 0x80000000, RZ, 0x3c, !PT ;  /* 0x800000000c0c7812 */ /* 0x000fc400078e3cff */
[----:B------:R-:W-:Y:S02]  /*10e0*/  LOP3.LUT R13, R13, 0x80000000, RZ, 0x3c, !PT ;  /* 0x800000000d0d7812 */ /* 0x000fe400078e3cff */
[----:B------:R-:W-:Y:S02]  /*10f0*/  LOP3.LUT R14, R14, 0x80000000, RZ, 0x3c, !PT ;  /* 0x800000000e0e7812 */ /* 0x000fe400078e3cff */
[----:B------:R-:W-:Y:S02]  /*1100*/  LOP3.LUT R15, R15, 0x80000000, RZ, 0x3c, !PT ;  /* 0x800000000f0f7812 */ /* 0x000fe400078e3cff */
[----:B------:R-:W-:Y:S02]  /*1110*/  LOP3.LUT R16, R16, 0x80000000, RZ, 0x3c, !PT ;  /* 0x8000000010107812 */ /* 0x000fe400078e3cff */
[----:B------:R-:W-:Y:S02]  /*1120*/  LOP3.LUT R17, R17, 0x80000000, RZ, 0x3c, !PT ;  /* 0x8000000011117812 */ /* 0x000fe400078e3cff */
[----:B------:R-:W-:Y:S01]  /*1130*/  LOP3.LUT R18, R18, 0x80000000, RZ, 0x3c, !PT ;  /* 0x8000000012127812 */ /* 0x000fe200078e3cff */
[----:B0-----:R-:W-:Y:S01]  /*1140*/  ULEA UR9, UR9, UR5, 0x18 ;  /* 0x0000000509097291 */ /* 0x001fe2000f8ec0ff */
[----:B------:R-:W-:-:S02]  /*1150*/  LOP3.LUT R19, R19, 0x80000000, RZ, 0x3c, !PT ;  /* 0x8000000013137812 */ /* 0x000fc400078e3cff */
[----:B------:R-:W-:Y:S01]  /*1160*/  LOP3.LUT R20, R20, 0x80000000, RZ, 0x3c, !PT ;  /* 0x8000000014147812 */ /* 0x000fe200078e3cff */
[----:B------:R-:W-:Y:S01]  /*1170*/  UMOV UR5, URZ ;  /* 0x000000ff00057c82 */ /* 0x000fe20008000000 */
[----:B------:R-:W-:Y:S02]  /*1180*/  LOP3.LUT R21, R21, 0x80000000, RZ, 0x3c, !PT ;  /* 0x8000000015157812 */ /* 0x000fe400078e3cff */
[----:B-1----:R-:W-:-:S07]  /*1190*/  LOP3.LUT R22, R22, 0x80000000, RZ, 0x3c, !PT ;  /* 0x8000000016167812 */ /* 0x002fce00078e3cff */
.L_x_88:
[----:B------:R-:W-:Y:S01]  /*11a0*/  IMAD R27, RZ, RZ, -UR10 ;  /* 0x8000000aff1b7e24 */ /* 0x000fe2000f8e02ff */
[----:B------:R-:W-:Y:S01]  /*11b0*/  ULEA UR11, UR5, UR9, 0xa ;  /* 0x00000009050b7291 */ /* 0x000fe2000f8e50ff */
[----:B0-----:R-:W-:Y:S01]  /*11c0*/  SHF.R.U32.HI R29, RZ, UR10, R21 ;  /* 0x0000000aff1d7c19 */ /* 0x001fe20008011615 */
[----:B------:R-:W-:Y:S01]  /*11d0*/  UIADD3 UR5, UPT, UPT, UR5, 0x1, URZ ;  /* 0x0000000105057890 */ /* 0x000fe2000fffe0ff */
[----:B------:R-:W-:Y:S02]  /*11e0*/  SHF.R.U32.HI R28, RZ, UR10, R20 ;  /* 0x0000000aff1c7c19 */ /* 0x000fe40008011614 */
[----:B------:R-:W-:Y:S01]  /*11f0*/  VIADDMNMX R26, R27, R10, 0x8, PT ;  /* 0x000000081b1a7446 */ /* 0x000fe2000380010a */
[----:B------:R-:W-:-:S05]  /*1200*/  IMAD.MOV.U32 R27, RZ, RZ, -0x1 ;  /* 0xffffffffff1b7424 */ /* 0x000fca00078e00ff */
[----:B------:R-:W-:Y:S02]  /*1210*/  SHF.L.U32 R26, R27, R26, RZ ;  /* 0x0000001a1b1a7219 */ /* 0x000fe400000006ff */
[----:B------:R-:W-:Y:S02]  /*1220*/  SHF.R.U32.HI R27, RZ, UR10, R22 ;  /* 0x0000000aff1b7c19 */ /* 0x000fe40008011616 */
[-C--:B------:R-:W-:Y:S02]  /*1230*/  LOP3.LUT R29, R29, R26.reuse, RZ, 0x30, !PT ;  /* 0x0000001a1d1d7212 */ /* 0x080fe400078e30ff */
[-C--:B------:R-:W-:Y:S02]  /*1240*/  LOP3.LUT R27, R27, R26.reuse, RZ, 0x30, !PT ;  /* 0x0000001a1b1b7212 */ /* 0x080fe400078e30ff */
[----:B------:R-:W-:Y:S02]  /*1250*/  LOP3.LUT R28, R28, R26, RZ, 0x30, !PT ;  /* 0x0000001a1c1c7212 */ /* 0x000fe400078e30ff */
[----:B------:R-:W-:-:S02]  /*1260*/  LEA R27, R27, UR11, 0x2 ;  /* 0x0000000b1b1b7c11 */ /* 0x000fc4000f8e10ff */
[----:B------:R-:W-:Y:S02]  /*1270*/  LEA R29, R29, UR11, 0x2 ;  /* 0x0000000b1d1d7c11 */ /* 0x000fe4000f8e10ff */
[----:B------:R-:W-:Y:S01]  /*1280*/  LEA R28, R28, UR11, 0x2 ;  /* 0x0000000b1c1c7c11 */ /* 0x000fe2000f8e10ff */
[----:B------:R0:W-:Y:S04]  /*1290*/  ATOMS.POPC.INC.32 RZ, [R27+URZ] ;  /* 0x000000001bff7f8c */ /* 0x0001e8000d8000ff */
[----:B------:R-:W-:Y:S01]  /*12a0*/  ATOMS.POPC.INC.32 RZ, [R29+URZ] ;  /* 0x000000001dff7f8c */ /* 0x000fe2000d8000ff */
[----:B0-----:R-:W-:-:S03]  /*12b0*/  SHF.R.U32.HI R27, RZ, UR10, R19 ;  /* 0x0000000aff1b7c19 */ /* 0x001fc60008011613 */
[----:B------:R-:W-:Y:S01]  /*12c0*/  ATOMS.POPC.INC.32 RZ, [R28+URZ] ;  /* 0x000000001cff7f8c */ /* 0x000fe2000d8000ff */
[----:B------:R-:W-:-:S04]  /*12d0*/  LOP3.LUT R27, R27, R26, RZ, 0x30, !PT ;  /* 0x0000001a1b1b7212 */ /* 0x000fc800078e30ff */
[----:B------:R-:W-:-:S05]  /*12e0*/  LEA R27, R27, UR11, 0x2 ;  /* 0x0000000b1b1b7c11 */ /* 0x000fca000f8e10ff */
[----:B------:R0:W-:Y:S02]  /*12f0*/  ATOMS.POPC.INC.32 RZ, [R27+URZ] ;  /* 0x000000001bff7f8c */ /* 0x0001e4000d8000ff */
[----:B0-----:R-:W-:-:S04]  /*1300*/  SHF.R.U32.HI R27, RZ, UR10, R18 ;  /* 0x0000000aff1b7c19 */ /* 0x001fc80008011612 */
[----:B------:R-:W-:-:S04]  /*1310*/  LOP3.LUT R27, R27, R26, RZ, 0x30, !PT ;  /* 0x0000001a1b1b7212 */ /* 0x000fc800078e30ff */
[----:B------:R-:W-:Y:S02]  /*1320*/  LEA R29, R27, UR11, 0x2 ;  /* 0x0000000b1b1d7c11 */ /* 0x000fe4000f8e10ff */
[----:B------:R-:W-:-:S03]  /*1330*/  SHF.R.U32.HI R27, RZ, UR10, R17 ;  /* 0x0000000aff1b7c19 */ /* 0x000fc60008011611 */
[----:B------:R-:W-:Y:S01]  /*1340*/  ATOMS.POPC.INC.32 RZ, [R29+URZ] ;  /* 0x000000001dff7f8c */ /* 0x000fe2000d8000ff */
[----:B------:R-:W-:-:S04]  /*1350*/  LOP3.LUT R27, R27, R26, RZ, 0x30, !PT ;  /* 0x0000001a1b1b7212 */ /* 0x000fc800078e30ff */
[----:B------:R-:W-:Y:S02]  /*1360*/  LEA R28, R27, UR11, 0x2 ;  /* 0x0000000b1b1c7c11 */ /* 0x000fe4000f8e10ff */
[----:B------:R-:W-:-:S03]  /*1370*/  SHF.R.U32.HI R27, RZ, UR10, R16 ;  /* 0x0000000aff1b7c19 */ /* 0x000fc60008011610 */
        /* <DEDUP_REMOVED lines=32> */
[----:B------:R0:W-:Y:S01]  /*1580*/  ATOMS.POPC.INC.32 RZ, [R29+URZ] ;  /* 0x000000001dff7f8c */ /* 0x0001e2000d8000ff */
[----:B------:R-:W-:-:S04]  /*1590*/  LOP3.LUT R27, R27, R26, RZ, 0x30, !PT ;  /* 0x0000001a1b1b7212 */ /* 0x000fc800078e30ff */
[----:B------:R-:W-:Y:S02]  /*15a0*/  LEA R28, R27, UR11, 0x2 ;  /* 0x0000000b1b1c7c11 */ /* 0x000fe4000f8e10ff */
[----:B------:R-:W-:Y:S01]  /*15b0*/  SHF.R.U32.HI R27, RZ, UR10, R11 ;  /* 0x0000000aff1b7c19 */ /* 0x000fe2000801160b */
[----:B------:R-:W-:Y:S02]  /*15c0*/  UIADD3 UR10, UPT, UPT, UR10, 0x8, URZ ;  /* 0x000000080a0a7890 */ /* 0x000fe4000fffe0ff */
[----:B------:R0:W-:Y:S01]  /*15d0*/  ATOMS.POPC.INC.32 RZ, [R28+URZ] ;  /* 0x000000001cff7f8c */ /* 0x0001e2000d8000ff */
[----:B------:R-:W-:-:S03]  /*15e0*/  LOP3.LUT R26, R27, R26, RZ, 0x30, !PT ;  /* 0x0000001a1b1a7212 */ /* 0x000fc600078e30ff */
[----:B------:R-:W-:Y:S02]  /*15f0*/  ISETP.LE.AND P0, PT, R10, UR10, PT ;  /* 0x0000000a0a007c0c */ /* 0x000fe4000bf03270 */
[----:B------:R-:W-:-:S05]  /*1600*/  LEA R26, R26, UR11, 0x2 ;  /* 0x0000000b1a1a7c11 */ /* 0x000fca000f8e10ff */
[----:B------:R0:W-:Y:S06]  /*1610*/  ATOMS.POPC.INC.32 RZ, [R26+URZ] ;  /* 0x000000001aff7f8c */ /* 0x0001ec000d8000ff */
[----:B------:R-:W-:Y:S05]  /*1620*/  @!P0 BRA `(.L_x_88) ;  /* 0xfffffff800dc8947 */ /* 0x000fea000383ffff */
.L_x_87:
[----:B------:R-:W-:Y:S05]  /*1630*/  BRA.U !UP1, `(.L_x_89) ;  /* 0xfffffff5090c7547 */ /* 0x000fea000b83ffff */
.L_x_84:
[----:B------:R-:W-:Y:S01]  /*1640*/  BAR.SYNC.DEFER_BLOCKING 0x0 ;  /* 0x0000000000007b1d */ /* 0x000fe20000010000 */
[----:B------:R-:W-:-:S05]  /*1650*/  ISETP.NE.AND P0, PT, R8, RZ, PT ;  /* 0x000000ff0800720c */ /* 0x000fca0003f05270 */
[----:B------:R-:W-:Y:S08]  /*1660*/  BSSY.RECONVERGENT B0, `(.L_x_90) ;  /* 0x0000141000007945 */ /* 0x000ff00003800200 */
[----:B------:R-:W-:Y:S05]  /*1670*/  @P0 BRA `(.L_x_91) ;  /* 0x0000001000fc0947 */ /* 0x000fea0003800000 */
[----:B0-2--5:R-:W0:Y:S01]  /*1680*/  LDC R9, c[0x0][0x398] ;  /* 0x0000e600ff097b82 */ /* 0x025e220000000800 */
[----:B------:R-:W-:Y:S01]  /*1690*/  ISETP.GE.U32.AND P0, PT, R5, 0x7, PT ;  /* 0x000000070500780c */ /* 0x000fe20003f06070 */
[----:B------:R-:W-:-:S06]  /*16a0*/  UMOV UR5, 0x400 ;  /* 0x0000040000057882 */ /* 0x000fcc0000000000 */
[----:B-1-34-:R-:W0:Y:S08]  /*16b0*/  LDC R10, c[0x0][0x394] ;  /* 0x0000e500ff0a7b82 */ /* 0x01ae300000000800 */
        /* <DEDUP_REMOVED lines=10> */
[----:B------:R-:W0:Y:S01]  /*1760*/  LDC.64 R14, c[0x0][0x380] ;  /* 0x0000e000ff0e7b82 */ /* 0x000e220000000a00 */
[----:B------:R-:W-:-:S07]  /*1770*/  IMAD.MOV.U32 R9, RZ, RZ, RZ ;  /* 0x000000ffff097224 */ /* 0x000fce00078e00ff */
.L_x_109:
[----:B01234-:R-:W-:Y:S01]  /*1780*/  IMAD R16, R9, 0x400, R10 ;  /* 0x0000040009107824 */ /* 0x01ffe200078e020a */
[----:B------:R-:W-:Y:S04]  /*1790*/  BSSY.RECONVERGENT B1, `(.L_x_93) ;  /* 0x000000e000017945 */ /* 0x000fe80003800200 */
[----:B------:R-:W1:Y:S04]  /*17a0*/  LDS R29, [R16] ;  /* 0x00000000101d7984 */ /* 0x000e680000000800 */
[----:B------:R2:W3:Y:S04]  /*17b0*/  LDS R27, [R16+0x400] ;  /* 0x00040000101b7984 */ /* 0x0004e80000000800 */
[----:B------:R2:W4:Y:S04]  /*17c0*/  LDS R25, [R16+0x800] ;  /* 0x0008000010197984 */ /* 0x0005280000000800 */
[----:B------:R2:W0:Y:S04]  /*17d0*/  LDS R23, [R16+0xc00] ;  /* 0x000c000010177984 */ /* 0x0004280000000800 */
[----:B------:R2:W0:Y:S04]  /*17e0*/  LDS R21, [R16+0x1000] ;  /* 0x0010000010157984 */ /* 0x0004280000000800 */
[----:B------:R2:W0:Y:S04]  /*17f0*/  LDS R19, [R16+0x1400] ;  /* 0x0014000010137984 */ /* 0x0004280000000800 */
[----:B------:R2:W0:Y:S04]  /*1800*/  LDS R13, [R16+0x1800] ;  /* 0x00180000100d7984 */ /* 0x0004280000000800 */
[----:B------:R2:W0:Y:S01]  /*1810*/  LDS R18, [R16+0x1c00] ;  /* 0x001c000010127984 */ /* 0x0004220000000800 */
[----:B-1----:R-:W-:-:S13]  /*1820*/  ISETP.NE.AND P0, PT, R29, RZ, PT ;  /* 0x000000ff1d00720c */ /* 0x002fda0003f05270 */
[----:B--234-:R-:W-:Y:S05]  /*1830*/  @!P0 BRA `(.L_x_94) ;  /* 0x00000000000c8947 */ /* 0x01cfea0003800000 */
[----:B------:R-:W-:-:S04]  /*1840*/  IMAD R17, R9, 0x100, R0 ;  /* 0x0000010009117824 */ /* 0x000fc800078e0200 */
[----:B0-----:R-:W-:-:S05]  /*1850*/  IMAD.WIDE.U32 R16, R17, 0x4, R14 ;  /* 0x0000000411107825 */ /* 0x001fca00078e000e */
[----:B------:R1:W-:Y:S02]  /*1860*/  REDG.E.ADD.STRONG.GPU desc[UR12][R16.64], R29 ;  /* 0x0000001d1000798e */ /* 0x0003e4000c12e10c */
.L_x_94:
[----:B------:R-:W-:Y:S05]  /*1870*/  BSYNC.RECONVERGENT B1 ;  /* 0x0000000000017941 */ /* 0x000fea0003800200 */
.L_x_93:
[----:B------:R-:W-:Y:S01]  /*1880*/  ISETP.NE.AND P6, PT, R27, RZ, PT ;  /* 0x000000ff1b00720c */ /* 0x000fe20003fc5270 */
[----:B------:R-:W-:Y:S01]  /*1890*/  BSSY.RECONVERGENT B1, `(.L_x_95) ;  /* 0x000000c000017945 */ /* 0x000fe20003800200 */
[----:B------:R-:W-:Y:S02]  /*18a0*/  ISETP.NE.AND P0, PT, R25, RZ, PT ;  /* 0x000000ff1900720c */ /* 0x000fe40003f05270 */
[----:B0-----:R-:W-:Y:S02]  /*18b0*/  ISETP.NE.AND P1, PT, R23, RZ, PT ;  /* 0x000000ff1700720c */ /* 0x001fe40003f25270 */
[----:B------:R-:W-:Y:S02]  /*18c0*/  ISETP.NE.AND P2, PT, R21, RZ, PT ;  /* 0x000000ff1500720c */ /* 0x000fe40003f45270 */
[----:B------:R-:W-:Y:S02]  /*18d0*/  ISETP.NE.AND P3, PT, R19, RZ, PT ;  /* 0x000000ff1300720c */ /* 0x000fe40003f65270 */
[----:B------:R-:W-:-:S02]  /*18e0*/  ISETP.NE.AND P4, PT, R13, RZ, PT ;  /* 0x000000ff0d00720c */ /* 0x000fc40003f85270 */
[----:B------:R-:W-:Y:S01]  /*18f0*/  ISETP.NE.AND P5, PT, R18, RZ, PT ;  /* 0x000000ff1200720c */ /* 0x000fe20003fa5270 */
[----:B------:R-:W-:-:S12]  /*1900*/  @!P6 BRA `(.L_x_96) ;  /* 0x000000000010e947 */ /* 0x000fd80003800000 */
[----:B-1----:R-:W-:-:S04]  /*1910*/  IMAD R17, R9, 0x100, R0 ;  /* 0x0000010009117824 */ /* 0x002fc800078e0200 */
[----:B------:R-:W-:-:S04]  /*1920*/  VIADD R17, R17, 0x100 ;  /* 0x0000010011117836 */ /* 0x000fc80000000000 */
[----:B------:R-:W-:-:S05]  /*1930*/  IMAD.WIDE.U32 R16, R17, 0x4, R14 ;  /* 0x0000000411107825 */ /* 0x000fca00078e000e */
[----:B------:R0:W-:Y:S02]  /*1940*/  REDG.E.ADD.STRONG.GPU desc[UR12][R16.64], R27 ;  /* 0x0000001b1000798e */ /* 0x0001e4000c12e10c */
.L_x_96:
[----:B------:R-:W-:Y:S05]  /*1950*/  BSYNC.RECONVERGENT B1 ;  /* 0x0000000000017941 */ /* 0x000fea0003800200 */
.L_x_95:
[----:B------:R-:W-:Y:S04]  /*1960*/  BSSY.RECONVERGENT B1, `(.L_x_97) ;  /* 0x0000006000017945 */ /* 0x000fe80003800200 */
[----:B------:R-:W-:Y:S05]  /*1970*/  @!P0 BRA `(.L_x_98) ;  /* 0x0000000000108947 */ /* 0x000fea0003800000 */
[----:B01----:R-:W-:-:S04]  /*1980*/  IMAD R17, R9, 0x100, R0 ;  /* 0x0000010009117824 */ /* 0x003fc800078e0200 */
[----:B------:R-:W-:-:S04]  /*1990*/  VIADD R17, R17, 0x200 ;  /* 0x0000020011117836 */ /* 0x000fc80000000000 */
[----:B------:R-:W-:-:S05]  /*19a0*/  IMAD.WIDE.U32 R16, R17, 0x4, R14 ;  /* 0x0000000411107825 */ /* 0x000fca00078e000e */
[----:B------:R2:W-:Y:S02]  /*19b0*/  REDG.E.ADD.STRONG.GPU desc[UR12][R16.64], R25 ;  /* 0x000000191000798e */ /* 0x0005e4000c12e10c */
.L_x_98:
[----:B------:R-:W-:Y:S05]  /*19c0*/  BSYNC.RECONVERGENT B1 ;  /* 0x0000000000017941 */ /* 0x000fea0003800200 */
.L_x_97:
[----:B------:R-:W-:Y:S04]  /*19d0*/  BSSY.RECONVERGENT B1, `(.L_x_99) ;  /* 0x0000006000017945 */ /* 0x000fe80003800200 */
[----:B------:R-:W-:Y:S05]  /*19e0*/  @!P1 BRA `(.L_x_100) ;  /* 0x0000000000109947 */ /* 0x000fea0003800000 */
[----:B012---:R-:W-:-:S04]  /*19f0*/  IMAD R17, R9, 0x100, R0 ;  /* 0x0000010009117824 */ /* 0x007fc800078e0200 */
[----:B------:R-:W-:-:S04]  /*1a00*/  VIADD R17, R17, 0x300 ;  /* 0x0000030011117836 */ /* 0x000fc80000000000 */
[----:B------:R-:W-:-:S05]  /*1a10*/  IMAD.WIDE.U32 R16, R17, 0x4, R14 ;  /* 0x0000000411107825 */ /* 0x000fca00078e000e */
[----:B------:R3:W-:Y:S02]  /*1a20*/  REDG.E.ADD.STRONG.GPU desc[UR12][R16.64], R23 ;  /* 0x000000171000798e */ /* 0x0007e4000c12e10c */
.L_x_100:
[----:B------:R-:W-:Y:S05]  /*1a30*/  BSYNC.RECONVERGENT B1 ;  /* 0x0000000000017941 */ /* 0x000fea0003800200 */
.L_x_99:
[----:B------:R-:W-:Y:S04]  /*1a40*/  BSSY.RECONVERGENT B1, `(.L_x_101) ;  /* 0x0000006000017945 */ /* 0x000fe80003800200 */
[----:B------:R-:W-:Y:S05]  /*1a50*/  @!P2 BRA `(.L_x_102) ;  /* 0x000000000010a947 */ /* 0x000fea0003800000 */
[----:B0123--:R-:W-:-:S04]  /*1a60*/  IMAD R17, R9, 0x100, R0 ;  /* 0x0000010009117824 */ /* 0x00ffc800078e0200 */
[----:B------:R-:W-:-:S04]  /*1a70*/  VIADD R17, R17, 0x400 ;  /* 0x0000040011117836 */ /* 0x000fc80000000000 */
[----:B------:R-:W-:-:S05]  /*1a80*/  IMAD.WIDE.U32 R16, R17, 0x4, R14 ;  /* 0x0000000411107825 */ /* 0x000fca00078e000e */
[----:B------:R4:W-:Y:S02]  /*1a90*/  REDG.E.ADD.STRONG.GPU desc[UR12][R16.64], R21 ;  /* 0x000000151000798e */ /* 0x0009e4000c12e10c */
.L_x_102:
[----:B------:R-:W-:Y:S05]  /*1aa0*/  BSYNC.RECONVERGENT B1 ;  /* 0x0000000000017941 */ /* 0x000fea0003800200 */
.L_x_101:
[----:B------:R-:W-:Y:S04]  /*1ab0*/  BSSY.RECONVERGENT B1, `(.L_x_103) ;  /* 0x0000006000017945 */ /* 0x000fe80003800200 */
[----:B------:R-:W-:Y:S05]  /*1ac0*/  @!P3 BRA `(.L_x_104) ;  /* 0x000000000010b947 */ /* 0x000fea0003800000 */
[----:B01234-:R-:W-:-:S04]  /*1ad0*/  IMAD R17, R9, 0x100, R0 ;  /* 0x0000010009117824 */ /* 0x01ffc800078e0200 */
[----:B------:R-:W-:-:S04]  /*1ae0*/  VIADD R17, R17, 0x500 ;  /* 0x0000050011117836 */ /* 0x000fc80000000000 */
[----:B------:R-:W-:-:S05]  /*1af0*/  IMAD.WIDE.U32 R16, R17, 0x4, R14 ;  /* 0x0000000411107825 */ /* 0x000fca00078e000e */
[----:B------:R0:W-:Y:S02]  /*1b00*/  REDG.E.ADD.STRONG.GPU desc[UR12][R16.64], R19 ;  /* 0x000000131000798e */ /* 0x0001e4000c12e10c */
.L_x_104:
[----:B------:R-:W-:Y:S05]  /*1b10*/  BSYNC.RECONVERGENT B1 ;  /* 0x0000000000017941 */ /* 0x000fea0003800200 */
.L_x_103:
[----:B------:R-:W-:Y:S04]  /*1b20*/  BSSY.RECONVERGENT B1, `(.L_x_105) ;  /* 0x0000006000017945 */ /* 0x000fe80003800200 */
[----:B------:R-:W-:Y:S05]  /*1b30*/  @!P4 BRA `(.L_x_106) ;  /* 0x000000000010c947 */ /* 0x000fea0003800000 */
[----:B01234-:R-:W-:-:S04]  /*1b40*/  IMAD R17, R9, 0x100, R0 ;  /* 0x0000010009117824 */ /* 0x01ffc800078e0200 */
[----:B------:R-:W-:-:S04]  /*1b50*/  VIADD R17, R17, 0x600 ;  /* 0x0000060011117836 */ /* 0x000fc80000000000 */
[----:B------:R-:W-:-:S05]  /*1b60*/  IMAD.WIDE.U32 R16, R17, 0x4, R14 ;  /* 0x0000000411107825 */ /* 0x000fca00078e000e */
[----:B------:R0:W-:Y:S02]  /*1b70*/  REDG.E.ADD.STRONG.GPU desc[UR12][R16.64], R13 ;  /* 0x0000000d1000798e */ /* 0x0001e4000c12e10c */
.L_x_106:
[----:B------:R-:W-:Y:S05]  /*1b80*/  BSYNC.RECONVERGENT B1 ;  /* 0x0000000000017941 */ /* 0x000fea0003800200 */
.L_x_105:
[----:B------:R-:W-:Y:S04]  /*1b90*/  BSSY.RECONVERGENT B1, `(.L_x_107) ;  /* 0x0000006000017945 */ /* 0x000fe80003800200 */
[----:B------:R-:W-:Y:S05]  /*1ba0*/  @!P5 BRA `(.L_x_108) ;  /* 0x000000000010d947 */ /* 0x000fea0003800000 */
[----:B01234-:R-:W-:-:S04]  /*1bb0*/  IMAD R17, R9, 0x100, R0 ;  /* 0x0000010009117824 */ /* 0x01ffc800078e0200 */
[----:B------:R-:W-:-:S04]  /*1bc0*/  VIADD R17, R17, 0x700 ;  /* 0x0000070011117836 */ /* 0x000fc80000000000 */
[----:B------:R-:W-:-:S05]  /*1bd0*/  IMAD.WIDE.U32 R16, R17, 0x4, R14 ;  /* 0x0000000411107825 */ /* 0x000fca00078e000e */
[----:B------:R0:W-:Y:S02]  /*1be0*/  REDG.E.ADD.STRONG.GPU desc[UR12][R16.64], R18 ;  /* 0x000000121000798e */ /* 0x0001e4000c12e10c */
.L_x_108:
[----:B------:R-:W-:Y:S05]  /*1bf0*/  BSYNC.RECONVERGENT B1 ;  /* 0x0000000000017941 */ /* 0x000fea0003800200 */
.L_x_107:
[----:B------:R-:W-:-:S05]  /*1c00*/  VIADD R9, R9, 0x8 ;  /* 0x0000000809097836 */ /* 0x000fca0000000000 */
[----:B------:R-:W-:-:S13]  /*1c10*/  ISETP.NE.AND P0, PT, R9, R11, PT ;  /* 0x0000000b0900720c */ /* 0x000fda0003f05270 */
[----:B------:R-:W-:Y:S05]  /*1c20*/  @P0 BRA `(.L_x_109) ;  /* 0xfffffff800d40947 */ /* 0x000fea000383ffff */
[----:B------:R-:W-:-:S07]  /*1c30*/  IMAD.MOV.U32 R9, RZ, RZ, R11 ;  /* 0x000000ffff097224 */ /* 0x000fce00078e000b */
.L_x_92:
[C---:B------:R-:W-:Y:S01]  /*1c40*/  ISETP.NE.AND P0, PT, R6.reuse, RZ, PT ;  /* 0x000000ff0600720c */ /* 0x040fe20003f05270 */
[----:B0-----:R-:W-:Y:S01]  /*1c50*/  VIADD R13, R6, 0xffffffff ;  /* 0xffffffff060d7836 */ /* 0x001fe20000000000 */
[----:B------:R-:W-:Y:S01]  /*1c60*/  LOP3.LUT R12, R12, 0x1, RZ, 0xc0, !PT ;  /* 0x000000010c0c7812 */ /* 0x000fe200078ec0ff */
[----:B-1234-:R-:W-:-:S10]  /*1c70*/  VIADD R16, R7, 0xffffffff ;  /* 0xffffffff07107836 */ /* 0x01efd40000000000 */
[----:B------:R-:W-:Y:S05]  /*1c80*/  @!P0 BRA `(.L_x_110) ;  /* 0x0000000400408947 */ /* 0x000fea0003800000 */
[----:B------:R-:W-:-:S13]  /*1c90*/  ISETP.GE.U32.AND P0, PT, R13, 0x3, PT ;  /* 0x000000030d00780c */ /* 0x000fda0003f06070 */
[----:B------:R-:W-:Y:S05]  /*1ca0*/  @!P0 BRA `(.L_x_111) ;  /* 0x0000000000a48947 */ /* 0x000fea0003800000 */
[----:B------:R-:W-:Y:S01]  /*1cb0*/  IMAD R14, R9, 0x400, R10 ;  /* 0x00000400090e7824 */ /* 0x000fe200078e020a */
[----:B------:R-:W-:Y:S04]  /*1cc0*/  BSSY.RECONVERGENT B1, `(.L_x_112) ;  /* 0x000000e000017945 */ /* 0x000fe80003800200 */
[----:B------:R-:W0:Y:S04]  /*1cd0*/  LDS R25, [R14] ;  /* 0x000000000e197984 */ /* 0x000e280000000800 */
[----:B------:R-:W1:Y:S04]  /*1ce0*/  LDS R21, [R14+0x400] ;  /* 0x000400000e157984 */ /* 0x000e680000000800 */
[----:B------:R-:W2:Y:S04]  /*1cf0*/  LDS R19, [R14+0x800] ;  /* 0x000800000e137984 */ /* 0x000ea80000000800 */
[----:B------:R-:W3:Y:S01]  /*1d00*/  LDS R17, [R14+0xc00] ;  /* 0x000c00000e117984 */ /* 0x000ee20000000800 */
[----:B0-----:R-:W-:-:S02]  /*1d10*/  ISETP.NE.AND P0, PT, R25, RZ, PT ;  /* 0x000000ff1900720c */ /* 0x001fc40003f05270 */
[----:B-1----:R-:W-:Y:S02]  /*1d20*/  ISETP.NE.AND P1, PT, R21, RZ, PT ;  /* 0x000000ff1500720c */ /* 0x002fe40003f25270 */
[----:B--2---:R-:W-:Y:S02]  /*1d30*/  ISETP.NE.AND P2, PT, R19, RZ, PT ;  /* 0x000000ff1300720c */ /* 0x004fe40003f45270 */
[----:B---3--:R-:W-:-:S07]  /*1d40*/  ISETP.NE.AND P3, PT, R17, RZ, PT ;  /* 0x000000ff1100720c */ /* 0x008fce0003f65270 */
[----:B------:R-:W-:Y:S06]  /*1d50*/  @!P0 BRA `(.L_x_113) ;  /* 0x0000000000108947 */ /* 0x000fec0003800000 */
[----:B------:R-:W0:Y:S01]  /*1d60*/  LDC.64 R14, c[0x0][0x380] ;  /* 0x0000e000ff0e7b82 */ /* 0x000e220000000a00 */
[----:B------:R-:W-:-:S04]  /*1d70*/  IMAD R23, R9, 0x100, R0 ;  /* 0x0000010009177824 */ /* 0x000fc800078e0200 */
[----:B0-----:R-:W-:-:S05]  /*1d80*/  IMAD.WIDE.U32 R14, R23, 0x4, R14 ;  /* 0x00000004170e7825 */ /* 0x001fca00078e000e */
[----:B------:R0:W-:Y:S02]  /*1d90*/  REDG.E.ADD.STRONG.GPU desc[UR12][R14.64], R25 ;  /* 0x000000190e00798e */ /* 0x0001e4000c12e10c */
.L_x_113:
[----:B------:R-:W-:Y:S05]  /*1da0*/  BSYNC.RECONVERGENT B1 ;  /* 0x0000000000017941 */ /* 0x000fea0003800200 */
.L_x_112:
[----:B------:R-:W-:Y:S04]  /*1db0*/  BSSY.RECONVERGENT B1, `(.L_x_114) ;  /* 0x0000007000017945 */ /* 0x000fe80003800200 */
[----:B------:R-:W-:Y:S05]  /*1dc0*/  @!P1 BRA `(.L_x_115) ;  /* 0x0000000000149947 */ /* 0x000fea0003800000 */
[----:B0-----:R-:W0:Y:S01]  /*1dd0*/  LDC.64 R14, c[0x0][0x380] ;  /* 0x0000e000ff0e7b82 */ /* 0x001e220000000a00 */
[----:B------:R-:W-:-:S04]  /*1de0*/  IMAD R23, R9, 0x100, R0 ;  /* 0x0000010009177824 */ /* 0x000fc800078e0200 */
[----:B------:R-:W-:-:S04]  /*1df0*/  VIADD R23, R23, 0x100 ;  /* 0x0000010017177836 */ /* 0x000fc80000000000 */
[----:B0-----:R-:W-:-:S05]  /*1e00*/  IMAD.WIDE.U32 R14, R23, 0x4, R14 ;  /* 0x00000004170e7825 */ /* 0x001fca00078e000e */
[----:B------:R1:W-:Y:S02]  /*1e10*/  REDG.E.ADD.STRONG.GPU desc[UR12][R14.64], R21 ;  /* 0x000000150e00798e */ /* 0x0003e4000c12e10c */
.L_x_115:
[----:B------:R-:W-:Y:S05]  /*1e20*/  BSYNC.RECONVERGENT B1 ;  /* 0x0000000000017941 */ /* 0x000fea0003800200 */
.L_x_114:
[----:B------:R-:W-:Y:S04]  /*1e30*/  BSSY.RECONVERGENT B1, `(.L_x_116) ;  /* 0x0000007000017945 */ /* 0x000fe80003800200 */
[----:B------:R-:W-:Y:S05]  /*1e40*/  @!P2 BRA `(.L_x_117) ;  /* 0x000000000014a947 */ /* 0x000fea0003800000 */
[----:B01----:R-:W0:Y:S01]  /*1e50*/  LDC.64 R14, c[0x0][0x380] ;  /* 0x0000e000ff0e7b82 */ /* 0x003e220000000a00 */
[----:B------:R-:W-:-:S04]  /*1e60*/  IMAD R21, R9, 0x100, R0 ;  /* 0x0000010009157824 */ /* 0x000fc800078e0200 */
[----:B------:R-:W-:-:S04]  /*1e70*/  VIADD R21, R21, 0x200 ;  /* 0x0000020015157836 */ /* 0x000fc80000000000 */
[----:B0-----:R-:W-:-:S05]  /*1e80*/  IMAD.WIDE.U32 R14, R21, 0x4, R14 ;  /* 0x00000004150e7825 */ /* 0x001fca00078e000e */
[----:B------:R2:W-:Y:S02]  /*1e90*/  REDG.E.ADD.STRONG.GPU desc[UR12][R14.64], R19 ;  /* 0x000000130e00798e */ /* 0x0005e4000c12e10c */
.L_x_117:
[----:B------:R-:W-:Y:S05]  /*1ea0*/  BSYNC.RECONVERGENT B1 ;  /* 0x0000000000017941 */ /* 0x000fea0003800200 */
.L_x_116:
[----:B------:R-:W-:Y:S04]  /*1eb0*/  BSSY.RECONVERGENT B1, `(.L_x_118) ;  /* 0x0000007000017945 */ /* 0x000fe80003800200 */
[----:B------:R-:W-:Y:S05]  /*1ec0*/  @!P3 BRA `(.L_x_119) ;  /* 0x000000000014b947 */ /* 0x000fea0003800000 */
[----:B012---:R-:W0:Y:S01]  /*1ed0*/  LDC.64 R14, c[0x0][0x380] ;  /* 0x0000e000ff0e7b82 */ /* 0x007e220000000a00 */
[----:B------:R-:W-:-:S04]  /*1ee0*/  IMAD R19, R9, 0x100, R0 ;  /* 0x0000010009137824 */ /* 0x000fc800078e0200 */
[----:B------:R-:W-:-:S04]  /*1ef0*/  VIADD R19, R19, 0x300 ;  /* 0x0000030013137836 */ /* 0x000fc80000000000 */
[----:B0-----:R-:W-:-:S05]  /*1f00*/  IMAD.WIDE.U32 R14, R19, 0x4, R14 ;  /* 0x00000004130e7825 */ /* 0x001fca00078e000e */
[----:B------:R3:W-:Y:S02]  /*1f10*/  REDG.E.ADD.STRONG.GPU desc[UR12][R14.64], R17 ;  /* 0x000000110e00798e */ /* 0x0007e4000c12e10c */
.L_x_119:
[----:B------:R-:W-:Y:S05]  /*1f20*/  BSYNC.RECONVERGENT B1 ;  /* 0x0000000000017941 */ /* 0x000fea0003800200 */
.L_x_118:
[----:B------:R-:W-:-:S07]  /*1f30*/  VIADD R9, R9, 0x4 ;  /* 0x0000000409097836 */ /* 0x000fce0000000000 */
.L_x_111:
[----:B------:R-:W-:Y:S01]  /*1f40*/  ISETP.NE.AND P0, PT, R7, RZ, PT ;  /* 0x000000ff0700720c */ /* 0x000fe20003f05270 */
[----:B------:R-:W-:-:S12]  /*1f50*/  BSSY.RECONVERGENT B1, `(.L_x_110) ;  /* 0x0000023000017945 */ /* 0x000fd80003800200 */
[----:B------:R-:W-:Y:S05]  /*1f60*/  @!P0 BRA `(.L_x_120) ;  /* 0x0000000000848947 */ /* 0x000fea0003800000 */
[----:B------:R-:W-:-:S13]  /*1f70*/  ISETP.NE.AND P0, PT, R16, RZ, PT ;  /* 0x000000ff1000720c */ /* 0x000fda0003f05270 */
[----:B------:R-:W-:Y:S05]  /*1f80*/  @!P0 BRA `(.L_x_121) ;  /* 0x0000000000548947 */ /* 0x000fea0003800000 */
[----:B0123--:R-:W-:Y:S01]  /*1f90*/  IMAD R14, R9, 0x400, R10 ;  /* 0x00000400090e7824 */ /* 0x00ffe200078e020a */
[----:B------:R-:W-:Y:S04]  /*1fa0*/  BSSY.RECONVERGENT B2, `(.L_x_122) ;  /* 0x000000a000027945 */ /* 0x000fe80003800200 */
[----:B------:R-:W0:Y:S04]  /*1fb0*/  LDS R17, [R14] ;  /* 0x000000000e117984 */ /* 0x000e280000000800 */
[----:B------:R-:W1:Y:S01]  /*1fc0*/  LDS R19, [R14+0x400] ;  /* 0x000400000e137984 */ /* 0x000e620000000800 */
[----:B0-----:R-:W-:-:S02]  /*1fd0*/  ISETP.NE.AND P0, PT, R17, RZ, PT ;  /* 0x000000ff1100720c */ /* 0x001fc40003f05270 */
[----:B-1----:R-:W-:-:S11]  /*1fe0*/  ISETP.NE.AND P1, PT, R19, RZ, PT ;  /* 0x000000ff1300720c */ /* 0x002fd60003f25270 */
[----:B------:R-:W-:Y:S05]  /*1ff0*/  @!P0 BRA `(.L_x_123) ;  /* 0x0000000000108947 */ /* 0x000fea0003800000 */
[----:B------:R-:W0:Y:S01]  /*2000*/  LDC.64 R14, c[0x0][0x380] ;  /* 0x0000e000ff0e7b82 */ /* 0x000e220000000a00 */
[----:B------:R-:W-:-:S04]  /*2010*/  IMAD R21, R9, 0x100, R0 ;  /* 0x0000010009157824 */ /* 0x000fc800078e0200 */
[----:B0-----:R-:W-:-:S05]  /*2020*/  IMAD.WIDE.U32 R14, R21, 0x4, R14 ;  /* 0x00000004150e7825 */ /* 0x001fca00078e000e */
[----:B------:R0:W-:Y:S02]  /*2030*/  REDG.E.ADD.STRONG.GPU desc[UR12][R14.64], R17 ;  /* 0x000000110e00798e */ /* 0x0001e4000c12e10c */
.L_x_123:
[----:B------:R-:W-:Y:S05]  /*2040*/  BSYNC.RECONVERGENT B2 ;  /* 0x0000000000027941 */ /* 0x000fea0003800200 */
.L_x_122:
[----:B------:R-:W-:Y:S04]  /*2050*/  BSSY.RECONVERGENT B2, `(.L_x_124) ;  /* 0x0000007000027945 */ /* 0x000fe80003800200 */
[----:B------:R-:W-:Y:S05]  /*2060*/  @!P1 BRA `(.L_x_125) ;  /* 0x0000000000149947 */ /* 0x000fea0003800000 */
[----:B0-----:R-:W0:Y:S01]  /*2070*/  LDC.64 R14, c[0x0][0x380] ;  /* 0x0000e000ff0e7b82 */ /* 0x001e220000000a00 */
[----:B------:R-:W-:-:S04]  /*2080*/  IMAD R17, R9, 0x100, R0 ;  /* 0x0000010009117824 */ /* 0x000fc800078e0200 */
[----:B------:R-:W-:-:S04]  /*2090*/  VIADD R17, R17, 0x100 ;  /* 0x0000010011117836 */ /* 0x000fc80000000000 */
[----:B0-----:R-:W-:-:S05]  /*20a0*/  IMAD.WIDE.U32 R14, R17, 0x4, R14 ;  /* 0x00000004110e7825 */ /* 0x001fca00078e000e */
[----:B------:R1:W-:Y:S02]  /*20b0*/  REDG.E.ADD.STRONG.GPU desc[UR12][R14.64], R19 ;  /* 0x000000130e00798e */ /* 0x0003e4000c12e10c */
.L_x_125:
[----:B------:R-:W-:Y:S05]  /*20c0*/  BSYNC.RECONVERGENT B2 ;  /* 0x0000000000027941 */ /* 0x000fea0003800200 */
.L_x_124:
[----:B------:R-:W-:-:S07]  /*20d0*/  VIADD R9, R9, 0x2 ;  /* 0x0000000209097836 */ /* 0x000fce0000000000 */
.L_x_121:
[----:B------:R-:W-:-:S13]  /*20e0*/  ISETP.NE.AND P0, PT, R12, RZ, PT ;  /* 0x000000ff0c00720c */ /* 0x000fda0003f05270 */
[----:B------:R-:W-:Y:S05]  /*20f0*/  @!P0 BRA `(.L_x_120) ;  /* 0x0000000000208947 */ /* 0x000fea0003800000 */
[----:B0123--:R-:W-:-:S05]  /*2100*/  IMAD R14, R9, 0x400, R10 ;  /* 0x00000400090e7824 */ /* 0x00ffca00078e020a */
[----:B------:R-:W0:Y:S02]  /*2110*/  LDS R17, [R14] ;  /* 0x000000000e117984 */ /* 0x000e240000000800 */
[----:B0-----:R-:W-:-:S13]  /*2120*/  ISETP.NE.AND P0, PT, R17, RZ, PT ;  /* 0x000000ff1100720c */ /* 0x001fda0003f05270 */
[----:B------:R-:W-:Y:S05]  /*2130*/  @!P0 BRA `(.L_x_120) ;  /* 0x0000000000108947 */ /* 0x000fea0003800000 */
[----:B------:R-:W0:Y:S01]  /*2140*/  LDC.64 R14, c[0x0][0x380] ;  /* 0x0000e000ff0e7b82 */ /* 0x000e220000000a00 */
[----:B------:R-:W-:-:S04]  /*2150*/  IMAD R9, R9, 0x100, R0 ;  /* 0x0000010009097824 */ /* 0x000fc800078e0200 */
[----:B0-----:R-:W-:-:S05]  /*2160*/  IMAD.WIDE.U32 R14, R9, 0x4, R14 ;  /* 0x00000004090e7825 */ /* 0x001fca00078e000e */
[----:B------:R4:W-:Y:S02]  /*2170*/  REDG.E.ADD.STRONG.GPU desc[UR12][R14.64], R17 ;  /* 0x000000110e00798e */ /* 0x0009e4000c12e10c */
.L_x_120:
[----:B------:R-:W-:Y:S05]  /*2180*/  BSYNC.RECONVERGENT B1 ;  /* 0x0000000000017941 */ /* 0x000fea0003800200 */
.L_x_110:
[----:B------:R-:W-:-:S13]  /*2190*/  ISETP.GT.U32.AND P0, PT, R0, 0x7f, PT ;  /* 0x0000007f0000780c */ /* 0x000fda0003f04070 */
[----:B------:R-:W-:Y:S05]  /*21a0*/  @P0 BRA `(.L_x_91) ;  /* 0x0000000800300947 */ /* 0x000fea0003800000 */
[----:B------:R-:W-:Y:S01]  /*21b0*/  ISETP.GE.U32.AND P0, PT, R5, 0x7, PT ;  /* 0x000000070500780c */ /* 0x000fe20003f06070 */
[----:B------:R-:W-:-:S12]  /*21c0*/  IMAD.MOV.U32 R9, RZ, RZ, RZ ;  /* 0x000000ffff097224 */ /* 0x000fd800078e00ff */
[----:B------:R-:W-:Y:S05]  /*21d0*/  @!P0 BRA `(.L_x_126) ;  /* 0x0000000000e48947 */ /* 0x000fea0003800000 */
[----:B01234-:R-:W0:Y:S01]  /*21e0*/  LDC.64 R14, c[0x0][0x380] ;  /* 0x0000e000ff0e7b82 */ /* 0x01fe220000000a00 */
[----:B------:R-:W-:-:S07]  /*21f0*/  IMAD.MOV.U32 R9, RZ, RZ, RZ ;  /* 0x000000ffff097224 */ /* 0x000fce00078e00ff */
.L_x_143:
[C---:B------:R-:W-:Y:S01]  /*2200*/  IMAD R17, R9.reuse, 0x400, R10 ;  /* 0x0000040009117824 */ /* 0x040fe200078e020a */
[----:B------:R-:W-:Y:S01]  /*2210*/  BSSY.RECONVERGENT B1, `(.L_x_127) ;  /* 0x000000f000017945 */ /* 0x000fe20003800200 */
[----:B01234-:R-:W-:-:S03]  /*2220*/  IMAD R19, R9, 0x100, R0 ;  /* 0x0000010009137824 */ /* 0x01ffc600078e0200 */
[----:B------:R-:W1:Y:S01]  /*2230*/  LDS R21, [R17+0x200] ;  /* 0x0002000011157984 */ /* 0x000e620000000800 */
[----:B0-----:R-:W-:-:S03]  /*2240*/  IMAD.WIDE.U32 R18, R19, 0x4, R14 ;  /* 0x0000000413127825 */ /* 0x001fc600078e000e */
[----:B------:R-:W0:Y:S04]  /*2250*/  LDS R23, [R17+0x600] ;  /* 0x0006000011177984 */ /* 0x000e280000000800 */
[----:B------:R2:W3:Y:S04]  /*2260*/  LDS R25, [R17+0xa00] ;  /* 0x000a000011197984 */ /* 0x0004e80000000800 */
[----:B------:R2:W4:Y:S04]  /*2270*/  LDS R27, [R17+0xe00] ;  /* 0x000e0000111b7984 */ /* 0x0005280000000800 */
[----:B------:R2:W2:Y:S04]  /*2280*/  LDS R29, [R17+0x1200] ;  /* 0x00120000111d7984 */ /* 0x0004a80000000800 */
[----:B------:R0:W2:Y:S04]  /*2290*/  LDS R20, [R17+0x1600] ;  /* 0x0016000011147984 */ /* 0x0000a80000000800 */
[----:B------:R0:W2:Y:S04]  /*22a0*/  LDS R22, [R17+0x1a00] ;  /* 0x001a000011167984 */ /* 0x0000a80000000800 */
[----:B------:R0:W2:Y:S01]  /*22b0*/  LDS R24, [R17+0x1e00] ;  /* 0x001e000011187984 */ /* 0x0000a20000000800 */
[----:B-1----:R-:W-:-:S02]  /*22c0*/  ISETP.NE.AND P0, PT, R21, RZ, PT ;  /* 0x000000ff1500720c */ /* 0x002fc40003f05270 */
[----:B0-----:R-:W-:-:S11]  /*22d0*/  ISETP.NE.AND P1, PT, R23, RZ, PT ;  /* 0x000000ff1700720c */ /* 0x001fd60003f25270 */
[----:B---34-:R-:W-:Y:S05]  /*22e0*/  @!P0 BRA `(.L_x_128) ;  /* 0x0000000000048947 */ /* 0x018fea0003800000 */
[----:B------:R0:W-:Y:S02]  /*22f0*/  REDG.E.ADD.STRONG.GPU desc[UR12][R18.64+0x200], R21 ;  /* 0x000200151200798e */ /* 0x0001e4000c12e10c */
.L_x_128:
[----:B------:R-:W-:Y:S05]  /*2300*/  BSYNC.RECONVERGENT B1 ;  /* 0x0000000000017941 */ /* 0x000fea0003800200 */
.L_x_127:
[----:B------:R-:W-:Y:S01]  /*2310*/  BSSY.RECONVERGENT B1, `(.L_x_129) ;  /* 0x0000004000017945 */ /* 0x000fe20003800200 */
[----:B------:R-:W-:-:S03]  /*2320*/  VIADD R9, R9, 0x8 ;  /* 0x0000000809097836 */ /* 0x000fc60000000000 */
[----:B------:R-:W-:Y:S05]  /*2330*/  @!P1 BRA `(.L_x_130) ;  /* 0x0000000000049947 */ /* 0x000fea0003800000 */
[----:B------:R1:W-:Y:S02]  /*2340*/  REDG.E.ADD.STRONG.GPU desc[UR12][R18.64+0x600], R23 ;  /* 0x000600171200798e */ /* 0x0003e4000c12e10c */
.L_x_130:
[----:B------:R-:W-:Y:S05]  /*2350*/  BSYNC.RECONVERGENT B1 ;  /* 0x0000000000017941 */ /* 0x000fea0003800200 */
.L_x_129:
[----:B------:R-:W-:Y:S01]  /*2360*/  ISETP.NE.AND P6, PT, R25, RZ, PT ;  /* 0x000000ff1900720c */ /* 0x000fe20003fc5270 */
[----:B------:R-:W-:Y:S01]  /*2370*/  BSSY.RECONVERGENT B1, `(.L_x_131) ;  /* 0x0000009000017945 */ /* 0x000fe20003800200 */
[----:B------:R-:W-:Y:S02]  /*2380*/  ISETP.NE.AND P0, PT, R9, R11, PT ;  /* 0x0000000b0900720c */ /* 0x000fe40003f05270 */
[----:B------:R-:W-:Y:S02]  /*2390*/  ISETP.NE.AND P1, PT, R27, RZ, PT ;  /* 0x000000ff1b00720c */ /* 0x000fe40003f25270 */
[----:B--2---:R-:W-:Y:S02]  /*23a0*/  ISETP.NE.AND P2, PT, R29, RZ, PT ;  /* 0x000000ff1d00720c */ /* 0x004fe40003f45270 */
[----:B------:R-:W-:Y:S02]  /*23b0*/  ISETP.NE.AND P3, PT, R20, RZ, PT ;  /* 0x000000ff1400720c */ /* 0x000fe40003f65270 */
[----:B------:R-:W-:-:S02]  /*23c0*/  ISETP.NE.AND P4, PT, R22, RZ, PT ;  /* 0x000000ff1600720c */ /* 0x000fc40003f85270 */
[----:B------:R-:W-:Y:S01]  /*23d0*/  ISETP.NE.AND P5, PT, R24, RZ, PT ;  /* 0x000000ff1800720c */ /* 0x000fe20003fa5270 */
[----:B------:R-:W-:-:S12]  /*23e0*/  @!P6 BRA `(.L_x_132) ;  /* 0x000000000004e947 */ /* 0x000fd80003800000 */
[----:B------:R2:W-:Y:S02]  /*23f0*/  REDG.E.ADD.STRONG.GPU desc[UR12][R18.64+0xa00], R25 ;  /* 0x000a00191200798e */ /* 0x0005e4000c12e10c */
.L_x_132:
[----:B------:R-:W-:Y:S05]  /*2400*/  BSYNC.RECONVERGENT B1 ;  /* 0x0000000000017941 */ /* 0x000fea0003800200 */
.L_x_131:
[----:B------:R-:W-:Y:S04]  /*2410*/  BSSY.RECONVERGENT B1, `(.L_x_133) ;  /* 0x0000003000017945 */ /* 0x000fe80003800200 */
[----:B------:R-:W-:Y:S05]  /*2420*/  @!P1 BRA `(.L_x_134) ;  /* 0x0000000000049947 */ /* 0x000fea0003800000 */
[----:B------:R3:W-:Y:S02]  /*2430*/  REDG.E.ADD.STRONG.GPU desc[UR12][R18.64+0xe00], R27 ;  /* 0x000e001b1200798e */ /* 0x0007e4000c12e10c */
.L_x_134:
[----:B------:R-:W-:Y:S05]  /*2440*/  BSYNC.RECONVERGENT B1 ;  /* 0x0000000000017941 */ /* 0x000fea0003800200 */
.L_x_133:
[----:B------:R-:W-:Y:S04]  /*2450*/  BSSY.RECONVERGENT B1, `(.L_x_135) ;  /* 0x0000003000017945 */ /* 0x000fe80003800200 */
[----:B------:R-:W-:Y:S05]  /*2460*/  @!P2 BRA `(.L_x_136) ;  /* 0x000000000004a947 */ /* 0x000fea0003800000 */
[----:B------:R4:W-:Y:S02]  /*2470*/  REDG.E.ADD.STRONG.GPU desc[UR12][R18.64+0x1200], R29 ;  /* 0x0012001d1200798e */ /* 0x0009e4000c12e10c */
.L_x_136:
[----:B------:R-:W-:Y:S05]  /*2480*/  BSYNC.RECONVERGENT B1 ;  /* 0x0000000000017941 */ /* 0x000fea0003800200 */
.L_x_135:
[----:B------:R-:W-:Y:S04]  /*2490*/  BSSY.RECONVERGENT B1, `(.L_x_137) ;  /* 0x0000003000017945 */ /* 0x000fe80003800200 */
[----:B------:R-:W-:Y:S05]  /*24a0*/  @!P3 BRA `(.L_x_138) ;  /* 0x000000000004b947 */ /* 0x000fea0003800000 */
[----:B------:R0:W-:Y:S02]  /*24b0*/  REDG.E.ADD.STRONG.GPU desc[UR12][R18.64+0x1600], R20 ;  /* 0x001600141200798e */ /* 0x0001e4000c12e10c */
.L_x_138:
[----:B------:R-:W-:Y:S05]  /*24c0*/  BSYNC.RECONVERGENT B1 ;  /* 0x0000000000017941 */ /* 0x000fea0003800200 */
.L_x_137:
[----:B------:R-:W-:Y:S04]  /*24d0*/  BSSY.RECONVERGENT B1, `(.L_x_139) ;  /* 0x0000003000017945 */ /* 0x000fe80003800200 */
[----:B------:R-:W-:Y:S05]  /*24e0*/  @!P4 BRA `(.L_x_140) ;  /* 0x000000000004c947 */ /* 0x000fea0003800000 */
[----:B------:R0:W-:Y:S02]  /*24f0*/  REDG.E.ADD.STRONG.GPU desc[UR12][R18.64+0x1a00], R22 ;  /* 0x001a00161200798e */ /* 0x0001e4000c12e10c */
.L_x_140:
[----:B------:R-:W-:Y:S05]  /*2500*/  BSYNC.RECONVERGENT B1 ;  /* 0x0000000000017941 */ /* 0x000fea0003800200 */
.L_x_139:
[----:B------:R-:W-:Y:S04]  /*2510*/  BSSY.RECONVERGENT B1, `(.L_x_141) ;  /* 0x0000003000017945 */ /* 0x000fe80003800200 */
[----:B------:R-:W-:Y:S05]  /*2520*/  @!P5 BRA `(.L_x_142) ;  /* 0x000000000004d947 */ /* 0x000fea0003800000 */
[----:B------:R0:W-:Y:S02]  /*2530*/  REDG.E.ADD.STRONG.GPU desc[UR12][R18.64+0x1e00], R24 ;  /* 0x001e00181200798e */ /* 0x0001e4000c12e10c */
.L_x_142:
[----:B------:R-:W-:Y:S05]  /*2540*/  BSYNC.RECONVERGENT B1 ;  /* 0x0000000000017941 */ /* 0x000fea0003800200 */
.L_x_141:
[----:B------:R-:W-:Y:S05]  /*2550*/  @P0 BRA `(.L_x_143) ;  /* 0xfffffffc00280947 */ /* 0x000fea000383ffff */
[----:B------:R-:W-:-:S07]  /*2560*/  IMAD.MOV.U32 R9, RZ, RZ, R11 ;  /* 0x000000ffff097224 */ /* 0x000fce00078e000b */
.L_x_126:
[----:B------:R-:W-:-:S13]  /*2570*/  ISETP.NE.AND P0, PT, R6, RZ, PT ;  /* 0x000000ff0600720c */ /* 0x000fda0003f05270 */
[----:B------:R-:W-:Y:S05]  /*2580*/  @!P0 BRA `(.L_x_91) ;  /* 0x0000000400388947 */ /* 0x000fea0003800000 */
[----:B------:R-:W-:-:S13]  /*2590*/  ISETP.GE.U32.AND P0, PT, R13, 0x3, PT ;  /* 0x000000030d00780c */ /* 0x000fda0003f06070 */
[----:B------:R-:W-:Y:S05]  /*25a0*/  @!P0 BRA `(.L_x_144) ;  /* 0x0000000000a48947 */ /* 0x000fea0003800000 */
[----:B01234-:R-:W-:Y:S01]  /*25b0*/  IMAD R14, R9, 0x400, R10 ;  /* 0x00000400090e7824 */ /* 0x01ffe200078e020a */
[----:B------:R-:W-:Y:S04]  /*25c0*/  BSSY.RECONVERGENT B1, `(.L_x_145) ;  /* 0x000000e000017945 */ /* 0x000fe80003800200 */
[----:B------:R-:W0:Y:S04]  /*25d0*/  LDS R19, [R14+0x200] ;  /* 0x000200000e137984 */ /* 0x000e280000000800 */
        /* <DEDUP_REMOVED lines=12> */
.L_x_146:
[----:B------:R-:W-:Y:S05]  /*26a0*/  BSYNC.RECONVERGENT B1 ;  /* 0x0000000000017941 */ /* 0x000fea0003800200 */
.L_x_145:
[----:B------:R-:W-:Y:S04]  /*26b0*/  BSSY.RECONVERGENT B1, `(.L_x_147) ;  /* 0x0000007000017945 */ /* 0x000fe80003800200 */
[----:B------:R-:W-:Y:S05]  /*26c0*/  @!P1 BRA `(.L_x_148) ;  /* 0x0000000000149947 */ /* 0x000fea0003800000 */
[----:B0-----:R-:W0:Y:S01]  /*26d0*/  LDC.64 R14, c[0x0][0x380] ;  /* 0x0000e000ff0e7b82 */ /* 0x001e220000000a00 */
[----:B------:R-:W-:-:S04]  /*26e0*/  IMAD R17, R9, 0x100, R0 ;  /* 0x0000010009117824 */ /* 0x000fc800078e0200 */
[----:B------:R-:W-:-:S04]  /*26f0*/  VIADD R17, R17, 0x100 ;  /* 0x0000010011117836 */ /* 0x000fc80000000000 */
[----:B0-----:R-:W-:-:S05]  /*2700*/  IMAD.WIDE.U32 R14, R17, 0x4, R14 ;  /* 0x00000004110e7825 */ /* 0x001fca00078e000e */
[----:B------:R1:W-:Y:S02]  /*2710*/  REDG.E.ADD.STRONG.GPU desc[UR12][R14.64+0x200], R21 ;  /* 0x000200150e00798e */ /* 0x0003e4000c12e10c */
.L_x_148:
[----:B------:R-:W-:Y:S05]  /*2720*/  BSYNC.RECONVERGENT B1 ;  /* 0x0000000000017941 */ /* 0x000fea0003800200 */
.L_x_147:
[----:B------:R-:W-:Y:S04]  /*2730*/  BSSY.RECONVERGENT B1, `(.L_x_149) ;  /* 0x0000007000017945 */ /* 0x000fe80003800200 */
[----:B------:R-:W-:Y:S05]  /*2740*/  @!P2 BRA `(.L_x_150) ;  /* 0x000000000014a947 */ /* 0x000fea0003800000 */
[----:B01----:R-:W0:Y:S01]  /*2750*/  LDC.64 R14, c[0x0][0x380] ;  /* 0x0000e000ff0e7b82 */ /* 0x003e220000000a00 */
[----:B------:R-:W-:-:S04]  /*2760*/  IMAD R17, R9, 0x100, R0 ;  /* 0x0000010009117824 */ /* 0x000fc800078e0200 */
[----:B------:R-:W-:-:S04]  /*2770*/  VIADD R17, R17, 0x200 ;  /* 0x0000020011117836 */ /* 0x000fc80000000000 */
[----:B0-----:R-:W-:-:S05]  /*2780*/  IMAD.WIDE.U32 R14, R17, 0x4, R14 ;  /* 0x00000004110e7825 */ /* 0x001fca00078e000e */
[----:B------:R2:W-:Y:S02]  /*2790*/  REDG.E.ADD.STRONG.GPU desc[UR12][R14.64+0x200], R13 ;  /* 0x0002000d0e00798e */ /* 0x0005e4000c12e10c */
.L_x_150:
[----:B------:R-:W-:Y:S05]  /*27a0*/  BSYNC.RECONVERGENT B1 ;  /* 0x0000000000017941 */ /* 0x000fea0003800200 */
.L_x_149:
[----:B------:R-:W-:Y:S04]  /*27b0*/  BSSY.RECONVERGENT B1, `(.L_x_151) ;  /* 0x0000007000017945 */ /* 0x000fe80003800200 */
[----:B------:R-:W-:Y:S05]  /*27c0*/  @!P3 BRA `(.L_x_152) ;  /* 0x000000000014b947 */ /* 0x000fea0003800000 */
[----:B012---:R-:W0:Y:S01]  /*27d0*/  LDC.64 R14, c[0x0][0x380] ;  /* 0x0000e000ff0e7b82 */ /* 0x007e220000000a00 */
[----:B------:R-:W-:-:S04]  /*27e0*/  IMAD R13, R9, 0x100, R0 ;  /* 0x00000100090d7824 */ /* 0x000fc800078e0200 */
[----:B------:R-:W-:-:S04]  /*27f0*/  VIADD R13, R13, 0x300 ;  /* 0x000003000d0d7836 */ /* 0x000fc80000000000 */
[----:B0-----:R-:W-:-:S05]  /*2800*/  IMAD.WIDE.U32 R14, R13, 0x4, R14 ;  /* 0x000000040d0e7825 */ /* 0x001fca00078e000e */
[----:B------:R3:W-:Y:S02]  /*2810*/  REDG.E.ADD.STRONG.GPU desc[UR12][R14.64+0x200], R11 ;  /* 0x0002000b0e00798e */ /* 0x0007e4000c12e10c */
.L_x_152:
[----:B------:R-:W-:Y:S05]  /*2820*/  BSYNC.RECONVERGENT B1 ;  /* 0x0000000000017941 */ /* 0x000fea0003800200 */
.L_x_151:
[----:B------:R-:W-:-:S07]  /*2830*/  VIADD R9, R9, 0x4 ;  /* 0x0000000409097836 */ /* 0x000fce0000000000 */
.L_x_144:
[----:B------:R-:W-:-:S13]  /*2840*/  ISETP.NE.AND P0, PT, R7, RZ, PT ;  /* 0x000000ff0700720c */ /* 0x000fda0003f05270 */
[----:B------:R-:W-:Y:S05]  /*2850*/  @!P0 BRA `(.L_x_91) ;  /* 0x0000000000848947 */ /* 0x000fea0003800000 */
[----:B------:R-:W-:-:S13]  /*2860*/  ISETP.NE.AND P0, PT, R16, RZ, PT ;  /* 0x000000ff1000720c */ /* 0x000fda0003f05270 */
[----:B------:R-:W-:Y:S05]  /*2870*/  @!P0 BRA `(.L_x_153) ;  /* 0x0000000000548947 */ /* 0x000fea0003800000 */
[----:B01234-:R-:W-:Y:S01]  /*2880*/  IMAD R14, R9, 0x400, R10 ;  /* 0x00000400090e7824 */ /* 0x01ffe200078e020a */
[----:B------:R-:W-:Y:S04]  /*2890*/  BSSY.RECONVERGENT B1, `(.L_x_154) ;  /* 0x000000a000017945 */ /* 0x000fe80003800200 */
[----:B------:R-:W0:Y:S04]  /*28a0*/  LDS R11, [R14+0x200] ;  /* 0x000200000e0b7984 */ /* 0x000e280000000800 */
        /* <DEDUP_REMOVED lines=8> */
.L_x_155:
[----:B------:R-:W-:Y:S05]  /*2930*/  BSYNC.RECONVERGENT B1 ;  /* 0x0000000000017941 */ /* 0x000fea0003800200 */
.L_x_154:
[----:B------:R-:W-:Y:S04]  /*2940*/  BSSY.RECONVERGENT B1, `(.L_x_156) ;  /* 0x0000007000017945 */ /* 0x000fe80003800200 */
[----:B------:R-:W-:Y:S05]  /*2950*/  @!P1 BRA `(.L_x_157) ;  /* 0x0000000000149947 */ /* 0x000fea0003800000 */
[----:B0-----:R-:W0:Y:S01]  /*2960*/  LDC.64 R14, c[0x0][0x380] ;  /* 0x0000e000ff0e7b82 */ /* 0x001e220000000a00 */
[----:B------:R-:W-:-:S04]  /*2970*/  IMAD R11, R9, 0x100, R0 ;  /* 0x00000100090b7824 */ /* 0x000fc800078e0200 */
[----:B------:R-:W-:-:S04]  /*2980*/  VIADD R11, R11, 0x100 ;  /* 0x000001000b0b7836 */ /* 0x000fc80000000000 */
[----:B0-----:R-:W-:-:S05]  /*2990*/  IMAD.WIDE.U32 R14, R11, 0x4, R14 ;  /* 0x000000040b0e7825 */ /* 0x001fca00078e000e */
[----:B------:R1:W-:Y:S02]  /*29a0*/  REDG.E.ADD.STRONG.GPU desc[UR12][R14.64+0x200], R13 ;  /* 0x0002000d0e00798e */ /* 0x0003e4000c12e10c */
.L_x_157:
[----:B------:R-:W-:Y:S05]  /*29b0*/  BSYNC.RECONVERGENT B1 ;  /* 0x0000000000017941 */ /* 0x000fea0003800200 */
.L_x_156:
[----:B------:R-:W-:-:S07]  /*29c0*/  VIADD R9, R9, 0x2 ;  /* 0x0000000209097836 */ /* 0x000fce0000000000 */
.L_x_153:
[----:B------:R-:W-:-:S13]  /*29d0*/  ISETP.NE.AND P0, PT, R12, RZ, PT ;  /* 0x000000ff0c00720c */ /* 0x000fda0003f05270 */
[----:B------:R-:W-:Y:S05]  /*29e0*/  @!P0 BRA `(.L_x_91) ;  /* 0x0000000000208947 */ /* 0x000fea0003800000 */
[----:B------:R-:W-:-:S05]  /*29f0*/  IMAD R10, R9, 0x400, R10 ;  /* 0x00000400090a7824 */ /* 0x000fca00078e020a */
[----:B-12---:R-:W1:Y:S02]  /*2a00*/  LDS R13, [R10+0x200] ;  /* 0x000200000a0d7984 */ /* 0x006e640000000800 */
[----:B-1----:R-:W-:-:S13]  /*2a10*/  ISETP.NE.AND P0, PT, R13, RZ, PT ;  /* 0x000000ff0d00720c */ /* 0x002fda0003f05270 */
[----:B------:R-:W-:Y:S05]  /*2a20*/  @!P0 BRA `(.L_x_91) ;  /* 0x0000000000108947 */ /* 0x000fea0003800000 */
[----:B0--3--:R-:W0:Y:S01]  /*2a30*/  LDC.64 R10, c[0x0][0x380] ;  /* 0x0000e000ff0a7b82 */ /* 0x009e220000000a00 */
[----:B------:R-:W-:-:S04]  /*2a40*/  IMAD R9, R9, 0x100, R0 ;  /* 0x0000010009097824 */ /* 0x000fc800078e0200 */
[----:B0-----:R-:W-:-:S05]  /*2a50*/  IMAD.WIDE.U32 R10, R9, 0x4, R10 ;  /* 0x00000004090a7825 */ /* 0x001fca00078e000a */
[----:B------:R0:W-:Y:S02]  /*2a60*/  REDG.E.ADD.STRONG.GPU desc[UR12][R10.64+0x200], R13 ;  /* 0x0002000d0a00798e */ /* 0x0001e4000c12e10c */
.L_x_91:
[----:B------:R-:W-:Y:S05]  /*2a70*/  BSYNC.RECONVERGENT B0 ;  /* 0x0000000000007941 */ /* 0x000fea0003800200 */
.L_x_90:
[----:B------:R-:W1:Y:S01]  /*2a80*/  LDCU UR5, c[0x0][0x390] ;  /* 0x00007200ff0577ac */ /* 0x000e620008000800 */
[----:B------:R-:W-:Y:S02]  /*2a90*/  UIADD3 UR4, UPT, UPT, UR4, 0x1, URZ ;  /* 0x0000000104047890 */ /* 0x000fe4000fffe0ff */
[----:B-1----:R-:W-:-:S04]  /*2aa0*/  UIADD3 UR7, UPT, UPT, UR5, -0x1, URZ ;  /* 0xffffffff05077890 */ /* 0x002fc8000fffe0ff */
[----:B------:R-:W-:-:S04]  /*2ab0*/  ULEA.HI UR7, UR7, 0x1, URZ, 0x2 ;  /* 0x0000000107077891 */ /* 0x000fc8000f8f10ff */
[----:B------:R-:W-:-:S04]  /*2ac0*/  UISETP.LT.U32.AND UP0, UPT, UR7, UR5, UPT ;  /* 0x000000050700728c */ /* 0x000fc8000bf01070 */
[----:B------:R-:W-:-:S04]  /*2ad0*/  USEL UR5, UR7, UR5, UP0 ;  /* 0x0000000507057287 */ /* 0x000fc80008000000 */
[----:B------:R-:W-:Y:S01]  /*2ae0*/  UISETP.NE.AND UP0, UPT, UR4, UR5, UPT ;  /* 0x000000050400728c */ /* 0x000fe2000bf05270 */
[----:B------:R-:W-:Y:S08]  /*2af0*/  BAR.SYNC.DEFER_BLOCKING 0x0 ;  /* 0x0000000000007b1d */ /* 0x000ff00000010000 */
[----:B------:R-:W-:Y:S05]  /*2b00*/  BRA.U UP0, `(.L_x_158) ;  /* 0xffffffd500a07547 */ /* 0x000fea000b83ffff */
[----:B------:R-:W-:Y:S05]  /*2b10*/  EXIT ;  /* 0x000000000000794d */ /* 0x000fea0003800000 */
.L_x_159:
        /* <DEDUP_REMOVED lines=14> */
.L_x_166:


//--------------------- .text._ZN3cub18CUB_300001_SM_10006detail10radix_sort31DeviceRadixSortSingleTileKernelINS1_5radix10policy_hubIi1PjE10Policy1000ELNS0_9SortOrderE0EiS6_jNS1_21identity_decomposer_tEEEvPKT1_PSB_PKT2_PSF_T3_iiT4_ --------------------------
	.section	.text._ZN3cub18CUB_300001_SM_10006detail10radix_sort31DeviceRadixSortSingleTileKernelINS1_5radix10policy_hubIi1PjE10Policy1000ELNS0_9SortOrderE0EiS6_jNS1_21identity_decomposer_tEEEvPKT1_PSB_PKT2_PSF_T3_iiT4_,"ax",@progbits
	.align	128
        .global         _ZN3cub18CUB_300001_SM_10006detail10radix_sort31DeviceRadixSortSingleTileKernelINS1_5radix10policy_hubIi1PjE10Policy1000ELNS0_9SortOrderE0EiS6_jNS1_21identity_decomposer_tEEEvPKT1_PSB_PKT2_PSF_T3_iiT4_
        .type           _ZN3cub18CUB_300001_SM_10006detail10radix_sort31DeviceRadixSortSingleTileKernelINS1_5radix10policy_hubIi1PjE10Policy1000ELNS0_9SortOrderE0EiS6_jNS1_21identity_decomposer_tEEEvPKT1_PSB_PKT2_PSF_T3_iiT4_,@function
        .size           _ZN3cub18CUB_300001_SM_10006detail10radix_sort31DeviceRadixSortSingleTileKernelINS1_5radix10policy_hubIi1PjE10Policy1000ELNS0_9SortOrderE0EiS6_jNS1_21identity_decomposer_tEEEvPKT1_PSB_PKT2_PSF_T3_iiT4_,(.L_x_167 - _ZN3cub18CUB_300001_SM_10006detail10radix_sort31DeviceRadixSortSingleTileKernelINS1_5radix10policy_hubIi1PjE10Policy1000ELNS0_9SortOrderE0EiS6_jNS1_21identity_decomposer_tEEEvPKT1_PSB_PKT2_PSF_T3_iiT4_)
        .other          _ZN3cub18CUB_300001_SM_10006detail10radix_sort31DeviceRadixSortSingleTileKernelINS1_5radix10policy_hubIi1PjE10Policy1000ELNS0_9SortOrderE0EiS6_jNS1_21identity_decomposer_tEEEvPKT1_PSB_PKT2_PSF_T3_iiT4_,@"STO_CUDA_ENTRY STV_DEFAULT"
_ZN3cub18CUB_300001_SM_10006detail10radix_sort31DeviceRadixSortSingleTileKernelINS1_5radix10policy_hubIi1PjE10Policy1000ELNS0_9SortOrderE0EiS6_jNS1_21identity_decomposer_tEEEvPKT1_PSB_PKT2_PSF_T3_iiT4_:
.text._ZN3cub18CUB_300001_SM_10006detail10radix_sort31DeviceRadixSortSingleTileKernelINS1_5radix10policy_hubIi1PjE10Policy1000ELNS0_9SortOrderE0EiS6_jNS1_21identity_decomposer_tEEEvPKT1_PSB_PKT2_PSF_T3_iiT4_:
[----:B------:R-:W-:Y:S01]  /*0000*/  LDC R1, c[0x0][0x37c] ;  /* 0x0000df00ff017b82 */ /* 0x000fe20000000800 */
[----:B------:R-:W0:Y:S01]  /*0010*/  S2R R0, SR_TID.X ;  /* 0x0000000000007919 */ /* 0x000e220000002100 */
[----:B------:R-:W0:Y:S01]  /*0020*/  LDCU UR4, c[0x0][0x3a0] ;  /* 0x00007400ff0477ac */ /* 0x000e220008000800 */
[----:B------:R-:W1:Y:S05]  /*0030*/  LDCU.64 UR10, c[0x0][0x358] ;  /* 0x00006b00ff0a77ac */ /* 0x000e6a0008000a00 */
[----:B------:R-:W2:Y:S01]  /*0040*/  S2UR UR5, SR_CgaCtaId ;  /* 0x00000000000579c3 */ /* 0x000ea20000008800 */
[----:B------:R-:W-:Y:S02]  /*0050*/  CS2R R2, SRZ ;  /* 0x0000000000027805 */ /* 0x000fe4000001ff00 */
[----:B------:R-:W-:-:S02]  /*0060*/  CS2R R12, SRZ ;  /* 0x00000000000c7805 */ /* 0x000fc4000001ff00 */
[----:B------:R-:W-:Y:S02]  /*0070*/  CS2R R14, SRZ ;  /* 0x00000000000e7805 */ /* 0x000fe4000001ff00 */
[----:B------:R-:W-:Y:S02]  /*0080*/  CS2R R16, SRZ ;  /* 0x0000000000107805 */ /* 0x000fe4000001ff00 */
[----:B------:R-:W-:Y:S02]  /*0090*/  CS2R R18, SRZ ;  /* 0x0000000000127805 */ /* 0x000fe4000001ff00 */
[----:B------:R-:W-:Y:S01]  /*00a0*/  CS2R R20, SRZ ;  /* 0x0000000000147805 */ /* 0x000fe2000001ff00 */
[----:B------:R-:W-:Y:S02]  /*00b0*/  IMAD.MOV.U32 R22, RZ, RZ, -0x64 ;  /* 0xffffff9cff167424 */ /* 0x000fe400078e00ff */
[----:B------:R-:W-:Y:S01]  /*00c0*/  IMAD.MOV.U32 R23, RZ, RZ, -0x1 ;  /* 0xffffffffff177424 */ /* 0x000fe200078e00ff */
[----:B------:R-:W3:Y:S01]  /*00d0*/  S2R R24, SR_LANEID ;  /* 0x0000000000187919 */ /* 0x000ee20000000000 */
[----:B------:R-:W4:Y:S01]  /*00e0*/  LDCU UR6, c[0x0][0x3a4] ;  /* 0x00007480ff0677ac */ /* 0x000f220008000800 */
[----:B------:R-:W4:Y:S01]  /*00f0*/  LDCU UR7, c[0x0][0x3a8] ;  /* 0x00007500ff0777ac */ /* 0x000f220008000800 */
[----:B------:R-:W1:Y:S01]  /*0100*/  LDCU UR9, c[0x0][0x3a8] ;  /* 0x00007500ff0977ac */ /* 0x000e620008000800 */
[----:B0-----:R-:W-:-:S13]  /*0110*/  ISETP.GE.AND P0, PT, R0, UR4, PT ;  /* 0x0000000400007c0c */ /* 0x001fda000bf06270 */
[----:B------:R-:W0:Y:S08]  /*0120*/  @!P0 LDC.64 R4, c[0x0][0x380] ;  /* 0x0000e000ff048b82 */ /* 0x000e300000000a00 */
[----:B------:R-:W2:Y:S01]  /*0130*/  @!P0 LDC.64 R6, c[0x0][0x390] ;  /* 0x0000e400ff068b82 */ /* 0x000ea20000000a00 */
[----:B0-----:R-:W-:-:S06]  /*0140*/  @!P0 IMAD.WIDE.U32 R4, R0, 0x4, R4 ;  /* 0x0000000400048825 */ /* 0x001fcc00078e0004 */
[----:B-1----:R-:W3:Y:S01]  /*0150*/  @!P0 LDG.E R4, desc[UR10][R4.64] ;  /* 0x0000000a04048981 */ /* 0x002ee2000c1e1900 */
[C---:B--2---:R-:W-:Y:S01]  /*0160*/  @!P0 IMAD.WIDE.U32 R6, R0.reuse, 0x38, R6 ;  /* 0x0000003800068825 */ /* 0x044fe200078e0006 */
[----:B------:R-:W-:Y:S06]  /*0170*/  BAR.SYNC.DEFER_BLOCKING 0x0 ;  /* 0x0000000000007b1d */ /* 0x000fec0000010000 */
[----:B------:R-:W-:Y:S02]  /*0180*/  UMOV UR4, 0x400 ;  /* 0x0000040000047882 */ /* 0x000fe40000000000 */
[----:B------:R-:W-:Y:S01]  /*0190*/  ULEA UR4, UR5, UR4, 0x18 ;  /* 0x0000000405047291 */ /* 0x000fe2000f8ec0ff */
[----:B------:R0:W5:Y:S04]  /*01a0*/  @!P0 LDG.E.64 R2, desc[UR10][R6.64+0x8] ;  /* 0x0000080a06028981 */ /* 0x000168000c1e1b00 */
[----:B------:R0:W5:Y:S04]  /*01b0*/  @!P0 LDG.E.64 R12, desc[UR10][R6.64+0x10] ;  /* 0x0000100a060c8981 */ /* 0x000168000c1e1b00 */
[----:B------:R0:W5:Y:S04]  /*01c0*/  @!P0 LDG.E.64 R14, desc[UR10][R6.64+0x18] ;  /* 0x0000180a060e8981 */ /* 0x000168000c1e1b00 */
[----:B------:R0:W5:Y:S04]  /*01d0*/  @!P0 LDG.E.64 R16, desc[UR10][R6.64+0x20] ;  /* 0x0000200a06108981 */ /* 0x000168000c1e1b00 */
[----:B------:R0:W5:Y:S04]  /*01e0*/  @!P0 LDG.E.64 R18, desc[UR10][R6.64+0x28] ;  /* 0x0000280a06128981 */ /* 0x000168000c1e1b00 */
[----:B------:R0:W5:Y:S04]  /*01f0*/  @!P0 LDG.E.64 R20, desc[UR10][R6.64+0x30] ;  /* 0x0000300a06148981 */ /* 0x000168000c1e1b00 */
[----:B------:R0:W5:Y:S01]  /*0200*/  @!P0 LDG.E.64 R22, desc[UR10][R6.64] ;  /* 0x0000000a06168981 */ /* 0x000162000c1e1b00 */
[C---:B------:R-:W-:Y:S01]  /*0210*/  LEA R27, R0.reuse, UR4, 0x2 ;  /* 0x00000004001b7c11 */ /* 0x040fe2000f8e10ff */
[----:B------:R-:W-:Y:S01]  /*0220*/  IMAD.MOV.U32 R25, RZ, RZ, -0x1 ;  /* 0xffffffffff197424 */ /* 0x000fe200078e00ff */
[----:B------:R-:W-:Y:S01]  /*0230*/  SHF.R.U32.HI R63, RZ, 0x5, R0 ;  /* 0x00000005ff3f7819 */ /* 0x000fe20000011600 */
[----:B----4-:R-:W-:Y:S01]  /*0240*/  UIADD3 UR8, UPT, UPT, UR6, 0x6, URZ ;  /* 0x0000000606087890 */ /* 0x010fe2000fffe0ff */
[C---:B------:R-:W-:Y:S01]  /*0250*/  LEA R29, R0.reuse, R27, 0x7 ;  /* 0x0000001b001d7211 */ /* 0x040fe200078e38ff */
[----:B------:R-:W-:Y:S01]  /*0260*/  IMAD R28, R0, 0x34, R27 ;  /* 0x00000034001c7824 */ /* 0x000fe200078e021b */
[----:B------:R-:W-:Y:S01]  /*0270*/  LEA R26, R63, UR4, 0x2 ;  /* 0x000000043f1a7c11 */ /* 0x000fe2000f8e10ff */
[----:B------:R-:W-:Y:S01]  /*0280*/  UIADD3 UR5, UPT, UPT, -UR6, UR7, URZ ;  /* 0x0000000706057290 */ /* 0x000fe2000fffe1ff */
[----:B------:R-:W-:Y:S01]  /*0290*/  BAR.SYNC.DEFER_BLOCKING 0x0 ;  /* 0x0000000000007b1d */ /* 0x000fe20000010000 */
[----:B0--3--:R-:W-:-:S10]  /*02a0*/  @!P0 LOP3.LUT R25, R4, 0x80000000, RZ, 0x3c, !PT ;  /* 0x8000000004198812 */ /* 0x009fd400078e3cff */
.L_x_161:
[----:B------:R-:W-:Y:S01]  /*02b0*/  UISETP.LT.AND UP0, UPT, UR5, 0x6, UPT ;  /* 0x000000060500788c */ /* 0x000fe2000bf01270 */
[----:B------:R-:W-:Y:S01]  /*02c0*/  STS [R27], RZ ;  /* 0x000000ff1b007388 */ /* 0x000fe20000000800 */
[----:B------:R-:W-:Y:S01]  /*02d0*/  UIADD3 UR6, UPT, UPT, UR8, -0x6, URZ ;  /* 0xfffffffa08067890 */ /* 0x000fe2000fffe0ff */
[----:B------:R-:W-:Y:S01]  /*02e0*/  ISETP.NE.AND P1, PT, R24, 0x1f, PT ;  /* 0x0000001f1800780c */ /* 0x000fe20003f25270 */
[----:B------:R-:W-:Y:S01]  /*02f0*/  USEL UR4, UR5, 0x6, UP0 ;  /* 0x0000000605047887 */ /* 0x000fe20008000000 */
[----:B------:R-:W-:Y:S01]  /*0300*/  STS [R27+0x400], RZ ;  /* 0x000400ff1b007388 */ /* 0x000fe20000000800 */
[C---:B------:R-:W-:Y:S01]  /*0310*/  ISETP.NE.AND P2, PT, R63.reuse, 0x6, PT ;  /* 0x000000063f00780c */ /* 0x040fe20003f45270 */
[----:B------:R-:W-:Y:S01]  /*0320*/  UISETP.GE.AND UP0, UPT, UR8, UR9, UPT ;  /* 0x000000090800728c */ /* 0x000fe2000bf06270 */
[----:B0-----:R-:W-:Y:S01]  /*0330*/  SHF.R.U32.HI R4, RZ, UR6, R25 ;  /* 0x00000006ff047c19 */ /* 0x001fe20008011619 */
[----:B------:R-:W-:Y:S01]  /*0340*/  UBMSK UR4, URZ, UR4 ;  /* 0x00000004ff04729b */ /* 0x000fe20008000000 */
[----:B------:R-:W-:Y:S01]  /*0350*/  STS [R27+0x800], RZ ;  /* 0x000800ff1b007388 */ /* 0x000fe20000000800 */
[----:B------:R-:W-:-:S02]  /*0360*/  ISETP.NE.AND P3, PT, R63, 0x7, PT ;  /* 0x000000073f00780c */ /* 0x000fc40003f65270 */
[----:B------:R-:W0:Y:S01]  /*0370*/  S2UR UR6, SR_CgaCtaId ;  /* 0x00000000000679c3 */ /* 0x000e220000008800 */
[----:B------:R-:W-:Y:S01]  /*0380*/  STS [R27+0xc00], RZ ;  /* 0x000c00ff1b007388 */ /* 0x000fe20000000800 */
[----:B------:R-:W-:Y:S01]  /*0390*/  LOP3.LUT R4, R4, UR4, RZ, 0xc0, !PT ;  /* 0x0000000404047c12 */ /* 0x000fe2000f8ec0ff */
[----:B------:R-:W-:Y:S02]  /*03a0*/  UMOV UR4, 0x400 ;  /* 0x0000040000047882 */ /* 0x000fe40000000000 */
[----:B------:R-:W-:Y:S02]  /*03b0*/  STS [R27+0x1000], RZ ;  /* 0x001000ff1b007388 */ /* 0x000fe40000000800 */
[----:B------:R-:W-:Y:S01]  /*03c0*/  IMAD.SHL.U32 R5, R4, 0x400, RZ ;  /* 0x0000040004057824 */ /* 0x000fe200078e00ff */
[----:B------:R-:W-:Y:S01]  /*03d0*/  SHF.R.U32.HI R4, RZ, 0x4, R4 ;  /* 0x00000004ff047819 */ /* 0x000fe20000011604 */
[----:B------:R-:W-:Y:S03]  /*03e0*/  STS [R27+0x1400], RZ ;  /* 0x001400ff1b007388 */ /* 0x000fe60000000800 */
[----:B------:R-:W-:Y:S01]  /*03f0*/  LOP3.LUT R32, R5, 0x7c00, RZ, 0xc0, !PT ;  /* 0x00007c0005207812 */ /* 0x000fe200078ec0ff */
[----:B------:R-:W-:Y:S01]  /*0400*/  STS [R27+0x1800], RZ ;  /* 0x001800ff1b007388 */ /* 0x000fe20000000800 */
[----:B------:R-:W-:-:S03]  /*0410*/  LOP3.LUT R4, R4, 0xffffffe, RZ, 0xc0, !PT ;  /* 0x0ffffffe04047812 */ /* 0x000fc600078ec0ff */
[----:B------:R-:W-:Y:S01]  /*0420*/  STS [R27+0x1c00], RZ ;  /* 0x001c00ff1b007388 */ /* 0x000fe20000000800 */
[----:B------:R-:W-:-:S03]  /*0430*/  IADD3 R32, PT, PT, R4, R27, R32 ;  /* 0x0000001b04207210 */ /* 0x000fc60007ffe020 */
[----:B------:R-:W-:Y:S01]  /*0440*/  STS [R27+0x2000], RZ ;  /* 0x002000ff1b007388 */ /* 0x000fe20000000800 */
[----:B0-----:R-:W-:-:S03]  /*0450*/  ULEA UR4, UR6, UR4, 0x18 ;  /* 0x0000000406047291 */ /* 0x001fc6000f8ec0ff */
[----:B------:R-:W-:Y:S04]  /*0460*/  STS [R27+0x2400], RZ ;  /* 0x002400ff1b007388 */ /* 0x000fe80000000800 */
        /* <DEDUP_REMOVED lines=23> */
[----:B------:R-:W0:Y:S02]  /*05e0*/  LDS.U16 R30, [R32] ;  /* 0x00000000201e7984 */ /* 0x000e240000000400 */
[----:B0-----:R-:W-:-:S05]  /*05f0*/  VIADD R5, R30, 0x1 ;  /* 0x000000011e057836 */ /* 0x001fca0000000000 */
[----:B------:R-:W-:Y:S01]  /*0600*/  STS.U16 [R32], R5 ;  /* 0x0000000520007388 */ /* 0x000fe20000000400 */
[----:B------:R-:W-:Y:S06]  /*0610*/  BAR.SYNC.DEFER_BLOCKING 0x0 ;  /* 0x0000000000007b1d */ /* 0x000fec0000010000 */
[----:B------:R-:W-:Y:S04]  /*0620*/  LDS R65, [R29] ;  /* 0x000000001d417984 */ /* 0x000fe80000000800 */
[----:B------:R-:W0:Y:S04]  /*0630*/  LDS R4, [R29+0x4] ;  /* 0x000004001d047984 */ /* 0x000e280000000800 */
[----:B------:R-:W1:Y:S04]  /*0640*/  LDS R62, [R29+0x8] ;  /* 0x000008001d3e7984 */ /* 0x000e680000000800 */
[----:B--2---:R-:W2:Y:S04]  /*0650*/  LDS R61, [R29+0xc] ;  /* 0x00000c001d3d7984 */ /* 0x004ea80000000800 */
[----:B---3--:R-:W3:Y:S04]  /*0660*/  LDS R60, [R29+0x10] ;  /* 0x000010001d3c7984 */ /* 0x008ee80000000800 */
[----:B----4-:R-:W4:Y:S04]  /*0670*/  LDS R59, [R29+0x14] ;  /* 0x000014001d3b7984 */ /* 0x010f280000000800 */
[----:B------:R-:W4:Y:S04]  /*0680*/  LDS R58, [R29+0x18] ;  /* 0x000018001d3a7984 */ /* 0x000f280000000800 */
[----:B------:R-:W4:Y:S04]  /*0690*/  LDS R57, [R29+0x1c] ;  /* 0x00001c001d397984 */ /* 0x000f280000000800 */
[----:B------:R-:W4:Y:S04]  /*06a0*/  LDS R56, [R29+0x20] ;  /* 0x000020001d387984 */ /* 0x000f280000000800 */
[----:B------:R-:W4:Y:S04]  /*06b0*/  LDS R55, [R29+0x24] ;  /* 0x000024001d377984 */ /* 0x000f280000000800 */
[----:B------:R-:W4:Y:S01]  /*06c0*/  LDS R54, [R29+0x28] ;  /* 0x000028001d367984 */ /* 0x000f220000000800 */
[----:B0-----:R-:W-:-:S03]  /*06d0*/  IMAD.IADD R67, R65, 0x1, R4 ;  /* 0x0000000141437824 */ /* 0x001fc600078e0204 */
[----:B------:R-:W0:Y:S02]  /*06e0*/  LDS R53, [R29+0x2c] ;  /* 0x00002c001d357984 */ /* 0x000e240000000800 */
[----:B-1----:R-:W-:Y:S02]  /*06f0*/  IADD3 R62, PT, PT, R62, R67, RZ ;  /* 0x000000433e3e7210 */ /* 0x002fe40007ffe0ff */
[----:B------:R-:W1:Y:S03]  /*0700*/  LDS R52, [R29+0x30] ;  /* 0x000030001d347984 */ /* 0x000e660000000800 */
[----:B--2---:R-:W-:Y:S01]  /*0710*/  IMAD.IADD R61, R61, 0x1, R62 ;  /* 0x000000013d3d7824 */ /* 0x004fe200078e023e */
[----:B------:R-:W2:Y:S03]  /*0720*/  LDS R51, [R29+0x34] ;  /* 0x000034001d337984 */ /* 0x000ea60000000800 */
[----:B---3--:R-:W-:Y:S01]  /*0730*/  IMAD.IADD R60, R60, 0x1, R61 ;  /* 0x000000013c3c7824 */ /* 0x008fe200078e023d */
[----:B------:R-:W3:Y:S03]  /*0740*/  LDS R50, [R29+0x38] ;  /* 0x000038001d327984 */ /* 0x000ee60000000800 */
[----:B----4-:R-:W-:Y:S01]  /*0750*/  IMAD.IADD R59, R59, 0x1, R60 ;  /* 0x000000013b3b7824 */ /* 0x010fe200078e023c */
[----:B------:R-:W4:Y:S04]  /*0760*/  LDS R49, [R29+0x3c] ;  /* 0x00003c001d317984 */ /* 0x000f280000000800 */
[----:B------:R-:W-:Y:S01]  /*0770*/  IADD3 R58, PT, PT, R58, R59, RZ ;  /* 0x0000003b3a3a7210 */ /* 0x000fe20007ffe0ff */
[----:B------:R-:W4:Y:S04]  /*0780*/  LDS R48, [R29+0x40] ;  /* 0x000040001d307984 */ /* 0x000f280000000800 */
[----:B------:R-:W-:Y:S01]  /*0790*/  IMAD.IADD R57, R57, 0x1, R58 ;  /* 0x0000000139397824 */ /* 0x000fe200078e023a */
[----:B------:R-:W4:Y:S03]  /*07a0*/  LDS R47, [R29+0x44] ;  /* 0x000044001d2f7984 */ /* 0x000f260000000800 */
[----:B------:R-:W-:Y:S01]  /*07b0*/  IMAD.IADD R56, R56, 0x1, R57 ;  /* 0x0000000138387824 */ /* 0x000fe200078e0239 */
[----:B------:R-:W4:Y:S03]  /*07c0*/  LDS R46, [R29+0x48] ;  /* 0x000048001d2e7984 */ /* 0x000f260000000800 */
[----:B------:R-:W-:Y:S01]  /*07d0*/  IMAD.IADD R55, R55, 0x1, R56 ;  /* 0x0000000137377824 */ /* 0x000fe200078e0238 */
[----:B------:R-:W4:Y:S04]  /*07e0*/  LDS R45, [R29+0x4c] ;  /* 0x00004c001d2d7984 */ /* 0x000f280000000800 */
[----:B------:R-:W-:Y:S01]  /*07f0*/  IADD3 R54, PT, PT, R54, R55, RZ ;  /* 0x0000003736367210 */ /* 0x000fe20007ffe0ff */
[----:B------:R-:W4:Y:S04]  /*0800*/  LDS R44, [R29+0x50] ;  /* 0x000050001d2c7984 */ /* 0x000f280000000800 */
[----:B0-----:R-:W-:Y:S01]  /*0810*/  IMAD.IADD R53, R53, 0x1, R54 ;  /* 0x0000000135357824 */ /* 0x001fe200078e0236 */
[----:B------:R-:W0:Y:S03]  /*0820*/  LDS R43, [R29+0x54] ;  /* 0x000054001d2b7984 */ /* 0x000e260000000800 */
[----:B-1----:R-:W-:Y:S01]  /*0830*/  IMAD.IADD R52, R52, 0x1, R53 ;  /* 0x0000000134347824 */ /* 0x002fe200078e0235 */
[----:B------:R-:W1:Y:S03]  /*0840*/  LDS R42, [R29+0x58] ;  /* 0x000058001d2a7984 */ /* 0x000e660000000800 */
[----:B--2---:R-:W-:Y:S01]  /*0850*/  IMAD.IADD R51, R51, 0x1, R52 ;  /* 0x0000000133337824 */ /* 0x004fe200078e0234 */
[----:B------:R-:W2:Y:S04]  /*0860*/  LDS R41, [R29+0x5c] ;  /* 0x00005c001d297984 */ /* 0x000ea80000000800 */
[----:B---3--:R-:W-:Y:S01]  /*0870*/  IADD3 R50, PT, PT, R50, R51, RZ ;  /* 0x0000003332327210 */ /* 0x008fe20007ffe0ff */
[----:B------:R-:W3:Y:S04]  /*0880*/  LDS R40, [R29+0x60] ;  /* 0x000060001d287984 */ /* 0x000ee80000000800 */
[----:B----4-:R-:W-:Y:S01]  /*0890*/  IMAD.IADD R49, R49, 0x1, R50 ;  /* 0x0000000131317824 */ /* 0x010fe200078e0232 */
[----:B------:R-:W4:Y:S03]  /*08a0*/  LDS R39, [R29+0x64] ;  /* 0x000064001d277984 */ /* 0x000f260000000800 */
[----:B------:R-:W-:Y:S01]  /*08b0*/  IMAD.IADD R48, R48, 0x1, R49 ;  /* 0x0000000130307824 */ /* 0x000fe200078e0231 */
[----:B------:R-:W4:Y:S04]  /*08c0*/  LDS R38, [R29+0x68] ;  /* 0x000068001d267984 */ /* 0x000f280000000800 */
[----:B------:R-:W-:Y:S01]  /*08d0*/  IADD3 R47, PT, PT, R47, R48, RZ ;  /* 0x000000302f2f7210 */ /* 0x000fe20007ffe0ff */
[----:B------:R-:W4:Y:S04]  /*08e0*/  LDS R37, [R29+0x6c] ;  /* 0x00006c001d257984 */ /* 0x000f280000000800 */
        /* <DEDUP_REMOVED lines=9> */
[----:B------:R-:W1:Y:S04]  /*0980*/  LDS R64, [R29+0x80] ;  /* 0x000080001d407984 */ /* 0x000e680000000800 */
[----:B--2---:R-:W-:-:S05]  /*0990*/  IADD3 R41, PT, PT, R41, R42, RZ ;  /* 0x0000002a29297210 */ /* 0x004fca0007ffe0ff */
[----:B---3--:R-:W-:-:S04]  /*09a0*/  IMAD.IADD R40, R40, 0x1, R41 ;  /* 0x0000000128287824 */ /* 0x008fc800078e0229 */
[----:B----4-:R-:W-:-:S05]  /*09b0*/  IMAD.IADD R39, R39, 0x1, R40 ;  /* 0x0000000127277824 */ /* 0x010fca00078e0228 */
[----:B------:R-:W-:-:S05]  /*09c0*/  IADD3 R38, PT, PT, R38, R39, RZ ;  /* 0x0000002726267210 */ /* 0x000fca0007ffe0ff */
[----:B------:R-:W-:-:S04]  /*09d0*/  IMAD.IADD R37, R37, 0x1, R38 ;  /* 0x0000000125257824 */ /* 0x000fc800078e0226 */
[----:B------:R-:W-:-:S05]  /*09e0*/  IMAD.IADD R36, R36, 0x1, R37 ;  /* 0x0000000124247824 */ /* 0x000fca00078e0225 */
[----:B------:R-:W-:-:S05]  /*09f0*/  IADD3 R35, PT, PT, R35, R36, RZ ;  /* 0x0000002423237210 */ /* 0x000fca0007ffe0ff */
[----:B------:R-:W-:-:S04]  /*0a00*/  IMAD.IADD R34, R34, 0x1, R35 ;  /* 0x0000000122227824 */ /* 0x000fc800078e0223 */
[----:B0-----:R-:W-:-:S05]  /*0a10*/  IMAD.IADD R33, R33, 0x1, R34 ;  /* 0x0000000121217824 */ /* 0x001fca00078e0222 */
[----:B-1----:R-:W-:-:S05]  /*0a20*/  IADD3 R64, PT, PT, R64, R33, RZ ;  /* 0x0000002140407210 */ /* 0x002fca0007ffe0ff */
        /* <DEDUP_REMOVED lines=8> */
[----:B------:R-:W0:Y:S02]  /*0ab0*/  SHFL.UP P0, R69, R66, 0x10, RZ ;  /* 0x0600000042457989 */ /* 0x000e2400000000ff */
[----:B0-----:R-:W-:Y:S01]  /*0ac0*/  @P0 IMAD.IADD R69, R66, 0x1, R69 ;  /* 0x0000000142450824 */ /* 0x001fe200078e0245 */
[----:B------:R-:W-:-:S03]  /*0ad0*/  ISETP.NE.AND P0, PT, R63, 0x1, PT ;  /* 0x000000013f00780c */ /* 0x000fc60003f05270 */
[----:B------:R-:W-:Y:S01]  /*0ae0*/  IMAD.IADD R64, R69, 0x1, -R64 ;  /* 0x0000000145407824 */ /* 0x000fe200078e0a40 */
[----:B------:R-:W-:Y:S01]  /*0af0*/  @!P1 STS [R26+0x8400], R69 ;  /* 0x008400451a009388 */ /* 0x000fe20000000800 */
[----:B------:R-:W-:Y:S01]  /*0b00*/  BAR.SYNC.DEFER_BLOCKING 0x0 ;  /* 0x0000000000007b1d */ /* 0x000fe20000010000 */
[----:B------:R-:W-:-:S05]  /*0b10*/  ISETP.NE.AND P1, PT, R63, 0x4, PT ;  /* 0x000000043f00780c */ /* 0x000fca0003f25270 */
[----:B------:R-:W0:Y:S04]  /*0b20*/  LDS.128 R4, [UR4+0x8400] ;  /* 0x00840004ff047984 */ /* 0x000e280008000c00 */
[----:B------:R-:W1:Y:S01]  /*0b30*/  LDS.128 R8, [UR4+0x8410] ;  /* 0x00841004ff087984 */ /* 0x000e620008000c00 */
[C---:B0-----:R-:W-:Y:S02]  /*0b40*/  IADD3 R5, PT, PT, R4.reuse, R5, RZ ;  /* 0x0000000504057210 */ /* 0x041fe40007ffe0ff */
[----:B------:R-:W-:Y:S02]  /*0b50*/  SEL R31, R4, R31, !P0 ;  /* 0x0000001f041f7207 */ /* 0x000fe40004000000 */
[----:B------:R-:W-:Y:S01]  /*0b60*/  ISETP.NE.AND P0, PT, R63, 0x2, PT ;  /* 0x000000023f00780c */ /* 0x000fe20003f05270 */
[----:B------:R-:W-:-:S03]  /*0b70*/  IMAD.IADD R6, R6, 0x1, R5 ;  /* 0x0000000106067824 */ /* 0x000fc600078e0205 */
[----:B------:R-:W-:Y:S01]  /*0b80*/  SEL R31, R5, R31, !P0 ;  /* 0x0000001f051f7207 */ /* 0x000fe20004000000 */
[----:B------:R-:W-:Y:S01]  /*0b90*/  IMAD.IADD R7, R7, 0x1, R6 ;  /* 0x0000000107077824 */ /* 0x000fe200078e0206 */
[----:B------:R-:W-:-:S04]  /*0ba0*/  ISETP.NE.AND P0, PT, R63, 0x3, PT ;  /* 0x000000033f00780c */ /* 0x000fc80003f05270 */
[----:B------:R-:W-:Y:S02]  /*0bb0*/  SEL R31, R6, R31, !P0 ;  /* 0x0000001f061f7207 */ /* 0x000fe40004000000 */
[----:B-1----:R-:W-:Y:S02]  /*0bc0*/  IADD3 R8, PT, PT, R7, R8, RZ ;  /* 0x0000000807087210 */ /* 0x002fe40007ffe0ff */
[----:B------:R-:W-:Y:S02]  /*0bd0*/  ISETP.NE.AND P0, PT, R63, 0x5, PT ;  /* 0x000000053f00780c */ /* 0x000fe40003f05270 */
[----:B------:R-:W-:Y:S01]  /*0be0*/  SEL R31, R7, R31, !P1 ;  /* 0x0000001f071f7207 */ /* 0x000fe20004800000 */
[----:B------:R-:W-:Y:S01]  /*0bf0*/  IMAD.IADD R9, R9, 0x1, R8 ;  /* 0x0000000109097824 */ /* 0x000fe200078e0208 */
[----:B------:R-:W-:Y:S02]  /*0c00*/  ISETP.NE.AND P1, PT, R24, RZ, PT ;  /* 0x000000ff1800720c */ /* 0x000fe40003f25270 */
[----:B------:R-:W-:-:S02]  /*0c10*/  SEL R31, R8, R31, !P0 ;  /* 0x0000001f081f7207 */ /* 0x000fc40004000000 */
[C---:B------:R-:W-:Y:S02]  /*0c20*/  ISETP.GT.U32.AND P0, PT, R0.reuse, 0x1f, PT ;  /* 0x0000001f0000780c */ /* 0x040fe40003f04070 */
[----:B------:R-:W-:Y:S02]  /*0c30*/  SEL R31, R9, R31, !P2 ;  /* 0x0000001f091f7207 */ /* 0x000fe40005000000 */
[----:B------:R-:W-:Y:S02]  /*0c40*/  ISETP.GT.U32.OR P2, PT, R0, 0x1f, P1 ;  /* 0x0000001f0000780c */ /* 0x000fe40000f44470 */
[----:B------:R-:W-:Y:S02]  /*0c50*/  IADD3 R10, PT, PT, R10, R9, RZ ;  /* 0x000000090a0a7210 */ /* 0x000fe40007ffe0ff */
[----:B------:R-:W-:Y:S02]  /*0c60*/  SEL R4, R64, RZ, P1 ;  /* 0x000000ff40047207 */ /* 0x000fe40000800000 */
[----:B------:R-:W-:Y:S01]  /*0c70*/  SEL R31, R10, R31, !P3 ;  /* 0x0000001f0a1f7207 */ /* 0x000fe20005800000 */
[----:B------:R-:W-:-:S04]  /*0c80*/  IMAD.IADD R11, R11, 0x1, R10 ;  /* 0x000000010b0b7824 */ /* 0x000fc800078e020a */
[----:B------:R-:W-:Y:S01]  /*0c90*/  @P0 IMAD.IADD R64, R31, 0x1, R4 ;  /* 0x000000011f400824 */ /* 0x000fe200078e0204 */
[----:B------:R-:W-:Y:S02]  /*0ca0*/  ISETP.NE.AND P0, PT, R0, RZ, PT ;  /* 0x000000ff0000720c */ /* 0x000fe40003f05270 */
[----:B------:R-:W-:-:S05]  /*0cb0*/  @!P2 SHF.L.U32 R64, R11, 0x10, RZ ;  /* 0x000000100b40a819 */ /* 0x000fca00000006ff */
[----:B------:R-:W-:Y:S01]  /*0cc0*/  @!P2 STS [UR4+0x8428], R64 ;  /* 0x00842840ff00a988 */ /* 0x000fe20008000804 */
[----:B------:R-:W-:Y:S06]  /*0cd0*/  BAR.SYNC.DEFER_BLOCKING 0x0 ;  /* 0x0000000000007b1d */ /* 0x000fec0000010000 */
[----:B------:R-:W0:Y:S02]  /*0ce0*/  LDS R4, [UR4+0x8428] ;  /* 0x00842804ff047984 */ /* 0x000e240008000800 */
[----:B0-----:R-:W-:-:S05]  /*0cf0*/  SEL R5, R4, RZ, P0 ;  /* 0x000000ff04057207 */ /* 0x001fca0000000000 */
[----:B------:R-:W-:-:S04]  /*0d00*/  IMAD.IADD R4, R5, 0x1, R64 ;  /* 0x0000000105047824 */ /* 0x000fc800078e0240 */
[--C-:B------:R-:W-:Y:S01]  /*0d10*/  IMAD.IADD R6, R65, 0x1, R4.reuse ;  /* 0x0000000141067824 */ /* 0x100fe200078e0204 */
[-C--:B------:R-:W-:Y:S01]  /*0d20*/  IADD3 R8, PT, PT, R67, R4.reuse, RZ ;  /* 0x0000000443087210 */ /* 0x080fe20007ffe0ff */
        /* <DEDUP_REMOVED lines=19> */
[----:B------:R-:W-:Y:S01]  /*0e60*/  IADD3 R33, PT, PT, R33, R4, RZ ;  /* 0x0000000421217210 */ /* 0x000fe20007ffe0ff */
[--C-:B------:R-:W-:Y:S01]  /*0e70*/  IMAD.IADD R47, R47, 0x1, R4.reuse ;  /* 0x000000012f2f7824 */ /* 0x100fe200078e0204 */
[----:B------:R-:W-:Y:S01]  /*0e80*/  STS [R29], R4 ;  /* 0x000000041d007388 */ /* 0x000fe20000000800 */
[----:B------:R-:W-:-:S02]  /*0e90*/  IMAD.IADD R46, R46, 0x1, R4 ;  /* 0x000000012e2e7824 */ /* 0x000fc400078e0204 */
[--C-:B------:R-:W-:Y:S01]  /*0ea0*/  IMAD.IADD R44, R44, 0x1, R4.reuse ;  /* 0x000000012c2c7824 */ /* 0x100fe200078e0204 */
[----:B------:R-:W-:Y:S01]  /*0eb0*/  STS [R29+0x4], R6 ;  /* 0x000004061d007388 */ /* 0x000fe20000000800 */
[--C-:B------:R-:W-:Y:S02]  /*0ec0*/  IMAD.IADD R43, R43, 0x1, R4.reuse ;  /* 0x000000012b2b7824 */ /* 0x100fe400078e0204 */
[--C-:B------:R-:W-:Y:S01]  /*0ed0*/  IMAD.IADD R41, R41, 0x1, R4.reuse ;  /* 0x0000000129297824 */ /* 0x100fe200078e0204 */
[----:B------:R-:W-:Y:S01]  /*0ee0*/  STS [R29+0x8], R8 ;  /* 0x000008081d007388 */ /* 0x000fe20000000800 */
[--C-:B------:R-:W-:Y:S02]  /*0ef0*/  IMAD.IADD R40, R40, 0x1, R4.reuse ;  /* 0x0000000128287824 */ /* 0x100fe400078e0204 */
[--C-:B------:R-:W-:Y:S01]  /*0f00*/  IMAD.IADD R38, R38, 0x1, R4.reuse ;  /* 0x0000000126267824 */ /* 0x100fe200078e0204 */
[----:B------:R-:W-:Y:S01]  /*0f10*/  STS [R29+0xc], R62 ;  /* 0x00000c3e1d007388 */ /* 0x000fe20000000800 */
[----:B------:R-:W-:-:S02]  /*0f20*/  IMAD.IADD R37, R37, 0x1, R4 ;  /* 0x0000000125257824 */ /* 0x000fc400078e0204 */
[--C-:B------:R-:W-:Y:S01]  /*0f30*/  IMAD.IADD R35, R35, 0x1, R4.reuse ;  /* 0x0000000123237824 */ /* 0x100fe200078e0204 */
[----:B------:R-:W-:Y:S01]  /*0f40*/  STS [R29+0x10], R10 ;  /* 0x0000100a1d007388 */ /* 0x000fe20000000800 */
[----:B------:R-:W-:-:S03]  /*0f50*/  IMAD.IADD R34, R34, 0x1, R4 ;  /* 0x0000000122227824 */ /* 0x000fc600078e0204 */
[----:B------:R-:W-:Y:S04]  /*0f60*/  STS [R29+0x14], R60 ;  /* 0x0000143c1d007388 */ /* 0x000fe80000000800 */
        /* <DEDUP_REMOVED lines=26> */
[----:B------:R-:W-:Y:S01]  /*1110*/  STS [R29+0x80], R33 ;  /* 0x000080211d007388 */ /* 0x000fe20000000800 */
[----:B------:R-:W-:Y:S06]  /*1120*/  BAR.SYNC.DEFER_BLOCKING 0x0 ;  /* 0x0000000000007b1d */ /* 0x000fec0000010000 */
[----:B------:R-:W0:Y:S02]  /*1130*/  LDS.U16 R5, [R32] ;  /* 0x0000000020057984 */ /* 0x000e240000000400 */
[----:B0-----:R-:W-:Y:S01]  /*1140*/  IMAD.IADD R5, R30, 0x1, R5 ;  /* 0x000000011e057824 */ /* 0x001fe200078e0205 */
[----:B------:R-:W-:Y:S06]  /*1150*/  BAR.SYNC.DEFER_BLOCKING 0x0 ;  /* 0x0000000000007b1d */ /* 0x000fec0000010000 */
[----:B------:R-:W-:Y:S05]  /*1160*/  BRA.U UP0, `(.L_x_160) ;  /* 0x0000000100647547 */ /* 0x000fea000b800000 */
[C---:B------:R-:W-:Y:S01]  /*1170*/  LEA R4, R5.reuse, UR4, 0x2 ;  /* 0x0000000405047c11 */ /* 0x040fe2000f8e10ff */
[----:B------:R-:W-:Y:S02]  /*1180*/  UIADD3 UR8, UPT, UPT, UR8, 0x6, URZ ;  /* 0x0000000608087890 */ /* 0x000fe4000fffe0ff */
[----:B------:R-:W-:Y:S02]  /*1190*/  UIADD3 UR5, UPT, UPT, UR5, -0x6, URZ ;  /* 0xfffffffa05057890 */ /* 0x000fe4000fffe0ff */
[----:B------:R0:W-:Y:S01]  /*11a0*/  STS [R4], R25 ;  /* 0x0000001904007388 */ /* 0x0001e20000000800 */
[----:B------:R-:W-:Y:S01]  /*11b0*/  IMAD R5, R5, 0x34, R4 ;  /* 0x0000003405057824 */ /* 0x000fe200078e0204 */
[----:B------:R-:W-:Y:S06]  /*11c0*/  BAR.SYNC.DEFER_BLOCKING 0x0 ;  /* 0x0000000000007b1d */ /* 0x000fec0000010000 */
[----:B------:R0:W1:Y:S02]  /*11d0*/  LDS R25, [R27] ;  /* 0x000000001b197984 */ /* 0x0000640000000800 */
[----:B------:R-:W-:Y:S06]  /*11e0*/  BAR.SYNC.DEFER_BLOCKING 0x0 ;  /* 0x0000000000007b1d */ /* 0x000fec0000010000 */
[----:B-----5:R0:W-:Y:S04]  /*11f0*/  STS.64 [R5], R22 ;  /* 0x0000001605007388 */ /* 0x0201e80000000a00 */
[----:B------:R0:W-:Y:S04]  /*1200*/  STS.64 [R5+0x8], R2 ;  /* 0x0000080205007388 */ /* 0x0001e80000000a00 */
[----:B------:R0:W-:Y:S04]  /*1210*/  STS.64 [R5+0x10], R12 ;  /* 0x0000100c05007388 */ /* 0x0001e80000000a00 */
[----:B------:R0:W-:Y:S04]  /*1220*/  STS.64 [R5+0x18], R14 ;  /* 0x0000180e05007388 */ /* 0x0001e80000000a00 */
[----:B------:R0:W-:Y:S04]  /*1230*/  STS.64 [R5+0x20], R16 ;  /* 0x0000201005007388 */ /* 0x0001e80000000a00 */
[----:B------:R0:W-:Y:S04]  /*1240*/  STS.64 [R5+0x28], R18 ;  /* 0x0000281205007388 */ /* 0x0001e80000000a00 */
[----:B------:R0:W-:Y:S01]  /*1250*/  STS.64 [R5+0x30], R20 ;  /* 0x0000301405007388 */ /* 0x0001e20000000a00 */
[----:B------:R-:W-:Y:S06]  /*1260*/  BAR.SYNC.DEFER_BLOCKING 0x0 ;  /* 0x0000000000007b1d */ /* 0x000fec0000010000 */
[----:B------:R0:W2:Y:S04]  /*1270*/  LDS.64 R2, [R28+0x8] ;  /* 0x000008001c027984 */ /* 0x0000a80000000a00 */
[----:B------:R0:W3:Y:S04]  /*1280*/  LDS.64 R12, [R28+0x10] ;  /* 0x000010001c0c7984 */ /* 0x0000e80000000a00 */
[----:B------:R0:W4:Y:S04]  /*1290*/  LDS.64 R14, [R28+0x18] ;  /* 0x000018001c0e7984 */ /* 0x0001280000000a00 */
[----:B------:R0:W0:Y:S04]  /*12a0*/  LDS.64 R16, [R28+0x20] ;  /* 0x000020001c107984 */ /* 0x0000280000000a00 */
[----:B------:R0:W0:Y:S04]  /*12b0*/  LDS.64 R18, [R28+0x28] ;  /* 0x000028001c127984 */ /* 0x0000280000000a00 */
[----:B------:R0:W0:Y:S04]  /*12c0*/  LDS.64 R20, [R28+0x30] ;  /* 0x000030001c147984 */ /* 0x0000280000000a00 */
[----:B------:R0:W0:Y:S01]  /*12d0*/  LDS.64 R22, [R28] ;  /* 0x000000001c167984 */ /* 0x0000220000000a00 */
[----:B------:R-:W-:Y:S06]  /*12e0*/  BAR.SYNC.DEFER_BLOCKING 0x0 ;  /* 0x0000000000007b1d */ /* 0x000fec0000010000 */
[----:B-1----:R-:W-:Y:S05]  /*12f0*/  BRA `(.L_x_161) ;  /* 0xffffffec00ec7947 */ /* 0x002fea000383ffff */
.L_x_160:
[C---:B------:R-:W-:Y:S01]  /*1300*/  LEA R4, R5.reuse, UR4, 0x2 ;  /* 0x0000000405047c11 */ /* 0x040fe2000f8e10ff */
[----:B------:R-:W0:Y:S04]  /*1310*/  LDCU UR5, c[0x0][0x3a0] ;  /* 0x00007400ff0577ac */ /* 0x000e280008000800 */
[----:B------:R1:W-:Y:S01]  /*1320*/  STS [R4], R25 ;  /* 0x0000001904007388 */ /* 0x0003e20000000800 */
[----:B------:R-:W-:Y:S01]  /*1330*/  IMAD R5, R5, 0x34, R4 ;  /* 0x0000003405057824 */ /* 0x000fe200078e0204 */
[----:B------:R-:W-:Y:S01]  /*1340*/  BAR.SYNC.DEFER_BLOCKING 0x0 ;  /* 0x0000000000007b1d */ /* 0x000fe20000010000 */
[----:B0-----:R-:W-:-:S05]  /*1350*/  ISETP.GE.U32.AND P0, PT, R0, UR5, PT ;  /* 0x0000000500007c0c */ /* 0x001fca000bf06070 */
[----:B------:R-:W0:Y:S02]  /*1360*/  LDS R27, [R27] ;  /* 0x000000001b1b7984 */ /* 0x000e240000000800 */
        /* <DEDUP_REMOVED lines=9> */
[----:B------:R-:W-:Y:S05]  /*1400*/  @P0 EXIT ;  /* 0x000000000000094d */ /* 0x000fea0003800000 */
[----:B-1----:R-:W1:Y:S01]  /*1410*/  LDS.64 R4, [R28+0x28] ;  /* 0x000028001c047984 */ /* 0x002e620000000a00 */
[----:B------:R-:W2:Y:S01]  /*1420*/  LDC.64 R14, c[0x0][0x388] ;  /* 0x0000e200ff0e7b82 */ /* 0x000ea20000000a00 */
[----:B0-----:R-:W-:Y:S02]  /*1430*/  LOP3.LUT R27, R27, 0x80000000, RZ, 0x3c, !PT ;  /* 0x800000001b1b7812 */ /* 0x001fe400078e3cff */
[----:B------:R-:W0:Y:S04]  /*1440*/  LDS.64 R6, [R28+0x20] ;  /* 0x000020001c067984 */ /* 0x000e280000000a00 */
[----:B------:R-:W3:Y:S01]  /*1450*/  LDS.64 R8, [R28+0x18] ;  /* 0x000018001c087984 */ /* 0x000ee20000000a00 */
[----:B------:R-:W4:Y:S03]  /*1460*/  LDC.64 R16, c[0x0][0x398] ;  /* 0x0000e600ff107b82 */ /* 0x000f260000000a00 */
[----:B------:R-:W5:Y:S04]  /*1470*/  LDS.64 R10, [R28+0x10] ;  /* 0x000010001c0a7984 */ /* 0x000f680000000a00 */
[----:B------:R-:W5:Y:S04]  /*1480*/  LDS.64 R12, [R28+0x8] ;  /* 0x000008001c0c7984 */ /* 0x000f680000000a00 */
[----:B------:R-:W5:Y:S04]  /*1490*/  LDS.64 R18, [R28] ;  /* 0x000000001c127984 */ /* 0x000f680000000a00 */
[----:B------:R-:W5:Y:S01]  /*14a0*/  LDS.64 R2, [R28+0x30] ;  /* 0x000030001c027984 */ /* 0x000f620000000a00 */
[----:B--2---:R-:W-:-:S05]  /*14b0*/  IMAD.WIDE.U32 R14, R0, 0x4, R14 ;  /* 0x00000004000e7825 */ /* 0x004fca00078e000e */
[----:B------:R-:W-:Y:S01]  /*14c0*/  STG.E desc[UR10][R14.64], R27 ;  /* 0x0000001b0e007986 */ /* 0x000fe2000c10190a */
[----:B----4-:R-:W-:-:S05]  /*14d0*/  IMAD.WIDE.U32 R16, R0, 0x38, R16 ;  /* 0x0000003800107825 */ /* 0x010fca00078e0010 */
[----:B-1----:R-:W-:Y:S04]  /*14e0*/  STG.E.64 desc[UR10][R16.64+0x28], R4 ;  /* 0x0000280410007986 */ /* 0x002fe8000c101b0a */
[----:B0-----:R-:W-:Y:S04]  /*14f0*/  STG.E.64 desc[UR10][R16.64+0x20], R6 ;  /* 0x0000200610007986 */ /* 0x001fe8000c101b0a */
[----:B---3--:R-:W-:Y:S04]  /*1500*/  STG.E.64 desc[UR10][R16.64+0x18], R8 ;  /* 0x0000180810007986 */ /* 0x008fe8000c101b0a */
[----:B-----5:R-:W-:Y:S04]  /*1510*/  STG.E.64 desc[UR10][R16.64+0x10], R10 ;  /* 0x0000100a10007986 */ /* 0x020fe8000c101b0a */
[----:B------:R-:W-:Y:S04]  /*1520*/  STG.E.64 desc[UR10][R16.64+0x8], R12 ;  /* 0x0000080c10007986 */ /* 0x000fe8000c101b0a */
[----:B------:R-:W-:Y:S04]  /*1530*/  STG.E.64 desc[UR10][R16.64], R18 ;  /* 0x0000001210007986 */ /* 0x000fe8000c101b0a */
[----:B------:R-:W-:Y:S01]  /*1540*/  STG.E.64 desc[UR10][R16.64+0x30], R2 ;  /* 0x0000300210007986 */ /* 0x000fe2000c101b0a */
[----:B------:R-:W-:Y:S05]  /*1550*/  EXIT ;  /* 0x000000000000794d */ /* 0x000fea0003800000 */
.L_x_162:
        /* <DEDUP_REMOVED lines=10> */
.L_x_167:


//--------------------- .text._ZN3cub18CUB_300001_SM_10006detail11EmptyKernelIvEEvv --------------------------
	.section	.text._ZN3cub18CUB_300001_SM_10006detail11EmptyKernelIvEEvv,"ax",@progbits
	.align	128
        .global         _ZN3cub18CUB_300001_SM_10006detail11EmptyKernelIvEEvv
        .type           _ZN3cub18CUB_300001_SM_10006detail11EmptyKernelIvEEvv,@function
        .size           _ZN3cub18CUB_300001_SM_10006detail11EmptyKernelIvEEvv,(.L_x_168 - _ZN3cub18CUB_300001_SM_10006detail11EmptyKernelIvEEvv)
        .other          _ZN3cub18CUB_300001_SM_10006detail11EmptyKernelIvEEvv,@"STO_CUDA_ENTRY STV_DEFAULT"
_ZN3cub18CUB_300001_SM_10006detail11EmptyKernelIvEEvv:
.text._ZN3cub18CUB_300001_SM_10006detail11EmptyKernelIvEEvv:
[----:B------:R-:W-:Y:S01]  /*0000*/  LDC R1, c[0x0][0x37c] ;  /* 0x0000df00ff017b82 */ /* 0x000fe20000000800 */
[----:B------:R-:W-:Y:S05]  /*0010*/  EXIT ;  /* 0x000000000000794d */ /* 0x000fea0003800000 */
.L_x_163:
        /* <DEDUP_REMOVED lines=14> */
.L_x_168:


//--------------------- .nv.shared._ZN3cub18CUB_300001_SM_10006detail10radix_sort29DeviceRadixSortOnesweepKernelINS1_5radix10policy_hubIi1PjE10Policy1000ELNS0_9SortOrderE0EiS6_jiiNS1_21identity_decomposer_tEEEvPT5_SC_PT3_PKSD_PT1_PKSH_PT2_PKSL_T4_iiT6_ --------------------------
	.section	.nv.shared._ZN3cub18CUB_300001_SM_10006detail10radix_sort29DeviceRadixSortOnesweepKernelINS1_5radix10policy_hubIi1PjE10Policy1000ELNS0_9SortOrderE0EiS6_jiiNS1_21identity_decomposer_tEEEvPT5_SC_PT3_PKSD_PT1_PKSH_PT2_PKSL_T4_iiT6_,"aw",@nobits
	.sectionflags	@""
	.align	16
.nv.shared._ZN3cub18CUB_300001_SM_10006detail10radix_sort29DeviceRadixSortOnesweepKernelINS1_5radix10policy_hubIi1PjE10Policy1000ELNS0_9SortOrderE0EiS6_jiiNS1_21identity_decomposer_tEEEvPT5_SC_PT3_PKSD_PT1_PKSH_PT2_PKSL_T4_iiT6_:
	.zero		45056


//--------------------- .nv.shared.reserved.0     --------------------------
	.section	.nv.shared.reserved.0,"aw",@nobits
	.weak		__nv_reservedSMEM_offset_0_alias
	.size		__nv_reservedSMEM_offset_0_alias, 0, 64
	.other		__nv_reservedSMEM_offset_0_alias,@"STO_CUDA_RESERVED_SHARED STV_DEFAULT"
__nv_reservedSMEM_offset_0_alias:
	.zero		0
	.zero		64


//--------------------- .nv.global                --------------------------
	.section	.nv.global,"aw",@nobits
.nv.global:
	.type		_ZN30_INTERNAL_41313a09_4_k_cu_main4cuda3std3__432_GLOBAL__N__41313a09_4_k_cu_main6ignoreE,@object
	.size		_ZN30_INTERNAL_41313a09_4_k_cu_main4cuda3std3__432_GLOBAL__N__41313a09_4_k_cu_main6ignoreE,(_ZN30_INTERNAL_41313a09_4_k_cu_main4cuda3std6ranges3__45__cpo5cdataE - _ZN30_INTERNAL_41313a09_4_k_cu_main4cuda3std3__432_GLOBAL__N__41313a09_4_k_cu_main6ignoreE)
_ZN30_INTERNAL_41313a09_4_k_cu_main4cuda3std3__432_GLOBAL__N__41313a09_4_k_cu_main6ignoreE:
	.zero		1
	.type		_ZN30_INTERNAL_41313a09_4_k_cu_main4cuda3std6ranges3__45__cpo5cdataE,@object
	.size		_ZN30_INTERNAL_41313a09_4_k_cu_main4cuda3std6ranges3__45__cpo5cdataE,(_ZN30_INTERNAL_41313a09_4_k_cu_main4cuda3std3__45__cpo5beginE - _ZN30_INTERNAL_41313a09_4_k_cu_main4cuda3std6ranges3__45__cpo5cdataE)
_ZN30_INTERNAL_41313a09_4_k_cu_main4cuda3std6ranges3__45__cpo5cdataE:
	.zero		1
	.type		_ZN30_INTERNAL_41313a09_4_k_cu_main4cuda3std3__45__cpo5beginE,@object
	.size		_ZN30_INTERNAL_41313a09_4_k_cu_main4cuda3std3__45__cpo5beginE,(_ZN30_INTERNAL_41313a09_4_k_cu_main4cuda3std6ranges3__45__cpo3endE - _ZN30_INTERNAL_41313a09_4_k_cu_main4cuda3std3__45__cpo5beginE)
_ZN30_INTERNAL_41313a09_4_k_cu_main4cuda3std3__45__cpo5beginE:
	.zero		1
	.type		_ZN30_INTERNAL_41313a09_4_k_cu_main4cuda3std6ranges3__45__cpo3endE,@object
	.size		_ZN30_INTERNAL_41313a09_4_k_cu_main4cuda3std6ranges3__45__cpo3endE,(_ZN30_INTERNAL_41313a09_4_k_cu_main4cuda3std3__47nulloptE - _ZN30_INTERNAL_41313a09_4_k_cu_main4cuda3std6ranges3__45__cpo3endE)
_ZN30_INTERNAL_41313a09_4_k_cu_main4cuda3std6ranges3__45__cpo3endE:
	.zero		1
	.type		_ZN30_INTERNAL_41313a09_4_k_cu_main4cuda3std3__47nulloptE,@object
	.size		_ZN30_INTERNAL_41313a09_4_k_cu_main4cuda3std3__47nulloptE,(_ZN30_INTERNAL_41313a09_4_k_cu_main6thrust24THRUST_300001_SM_1000_NS6system6detail10sequential3seqE - _ZN30_INTERNAL_41313a09_4_k_cu_main4cuda3std3__47nulloptE)
_ZN30_INTERNAL_41313a09_4_k_cu_main4cuda3std3__47nulloptE:
	.zero		1
	.type		_ZN30_INTERNAL_41313a09_4_k_cu_main6thrust24THRUST_300001_SM_1000_NS6system6detail10sequential3seqE,@object
	.size		_ZN30_INTERNAL_41313a09_4_k_cu_main6thrust24THRUST_300001_SM_1000_NS6system6detail10sequential3seqE,(_ZN30_INTERNAL_41313a09_4_k_cu_main4cuda3std3__45__cpo6rbeginE - _ZN30_INTERNAL_41313a09_4_k_cu_main6thrust24THRUST_300001_SM_1000_NS6system6detail10sequential3seqE)
_ZN30_INTERNAL_41313a09_4_k_cu_main6thrust24THRUST_300001_SM_1000_NS6system6detail10sequential3seqE:
	.zero		1
	.type		_ZN30_INTERNAL_41313a09_4_k_cu_main4cuda3std3__45__cpo6rbeginE,@object
	.size		_ZN30_INTERNAL_41313a09_4_k_cu_main4cuda3std3__45__cpo6rbeginE,(_ZN30_INTERNAL_41313a09_4_k_cu_main4cuda3std6ranges3__45__cpo9iter_swapE - _ZN30_INTERNAL_41313a09_4_k_cu_main4cuda3std3__45__cpo6rbeginE)
_ZN30_INTERNAL_41313a09_4_k_cu_main4cuda3std3__45__cpo6rbeginE:
	.zero		1
	.type		_ZN30_INTERNAL_41313a09_4_k_cu_main4cuda3std6ranges3__45__cpo9iter_swapE,@object
	.size		_ZN30_INTERNAL_41313a09_4_k_cu_main4cuda3std6ranges3__45__cpo9iter_swapE,(_ZN30_INTERNAL_41313a09_4_k_cu_main4cuda3std3__48in_placeE - _ZN30_INTERNAL_41313a09_4_k_cu_main4cuda3std6ranges3__45__cpo9iter_swapE)
_ZN30_INTERNAL_41313a09_4_k_cu_main4cuda3std6ranges3__45__cpo9iter_swapE:
	.zero		1
	.type		_ZN30_INTERNAL_41313a09_4_k_cu_main4cuda3std3__48in_placeE,@object
	.size		_ZN30_INTERNAL_41313a09_4_k_cu_main4cuda3std3__48in_placeE,(_ZN30_INTERNAL_41313a09_4_k_cu_main4cuda3std6ranges3__45__cpo5ssizeE - _ZN30_INTERNAL_41313a09_4_k_cu_main4cuda3std3__48in_placeE)
_ZN30_INTERNAL_41313a09_4_k_cu_main4cuda3std3__48in_placeE:
	.zero		1
	.type		_ZN30_INTERNAL_41313a09_4_k_cu_main4cuda3std6ranges3__45__cpo5ssizeE,@object
	.size		_ZN30_INTERNAL_41313a09_4_k_cu_main4cuda3std6ranges3__45__cpo5ssizeE,(_ZN30_INTERNAL_41313a09_4_k_cu_main4cuda3std3__45__cpo6cbeginE - _ZN30_INTERNAL_41313a09_4_k_cu_main4cuda3std6ranges3__45__cpo5ssizeE)
_ZN30_INTERNAL_41313a09_4_k_cu_main4cuda3std6ranges3__45__cpo5ssizeE:
	.zero		1
	.type		_ZN30_INTERNAL_41313a09_4_k_cu_main4cuda3std3__45__cpo6cbeginE,@object
	.size		_ZN30_INTERNAL_41313a09_4_k_cu_main4cuda3std3__45__cpo6cbeginE,(_ZN30_INTERNAL_41313a09_4_k_cu_main4cuda3std6ranges3__45__cpo4cendE - _ZN30_INTERNAL_41313a09_4_k_cu_main4cuda3std3__45__cpo6cbeginE)
_ZN30_INTERNAL_41313a09_4_k_cu_main4cuda3std3__45__cpo6cbeginE:
	.zero		1
	.type		_ZN30_INTERNAL_41313a09_4_k_cu_main4cuda3std6ranges3__45__cpo4cendE,@object
	.size		_ZN30_INTERNAL_41313a09_4_k_cu_main4cuda3std6ranges3__45__cpo4cendE,(_ZN30_INTERNAL_41313a09_4_k_cu_main4cuda3std3__45__cpo7crbeginE - _ZN30_INTERNAL_41313a09_4_k_cu_main4cuda3std6ranges3__45__cpo4cendE)
_ZN30_INTERNAL_41313a09_4_k_cu_main4cuda3std6ranges3__45__cpo4cendE:
	.zero		1
	.type		_ZN30_INTERNAL_41313a09_4_k_cu_main4cuda3std3__45__cpo7crbeginE,@object
	.size		_ZN30_INTERNAL_41313a09_4_k_cu_main4cuda3std3__45__cpo7crbeginE,(_ZN30_INTERNAL_41313a09_4_k_cu_main4cuda3std6ranges3__45__cpo4prevE - _ZN30_INTERNAL_41313a09_4_k_cu_main4cuda3std3__45__cpo7crbeginE)
_ZN30_INTERNAL_41313a09_4_k_cu_main4cuda3std3__45__cpo7crbeginE:
	.zero		1
	.type		_ZN30_INTERNAL_41313a09_4_k_cu_main4cuda3std6ranges3__45__cpo4prevE,@object
	.size		_ZN30_INTERNAL_41313a09_4_k_cu_main4cuda3std6ranges3__45__cpo4prevE,(_ZN30_INTERNAL_41313a09_4_k_cu_main4cuda3std6ranges3__45__cpo9iter_moveE - _ZN30_INTERNAL_41313a09_4_k_cu_main4cuda3std6ranges3__45__cpo4prevE)
_ZN30_INTERNAL_41313a09_4_k_cu_main4cuda3std6ranges3__45__cpo4prevE:
	.zero		1
	.type		_ZN30_INTERNAL_41313a09_4_k_cu_main4cuda3std6ranges3__45__cpo9iter_moveE,@object
	.size		_ZN30_INTERNAL_41313a09_4_k_cu_main4cuda3std6ranges3__45__cpo9iter_moveE,(_ZN30_INTERNAL_41313a09_4_k_cu_main4cuda3std3__420unreachable_sentinelE - _ZN30_INTERNAL_41313a09_4_k_cu_main4cuda3std6ranges3__45__cpo9iter_moveE)
_ZN30_INTERNAL_41313a09_4_k_cu_main4cuda3std6ranges3__45__cpo9iter_moveE:
	.zero		1
	.type		_ZN30_INTERNAL_41313a09_4_k_cu_main4cuda3std3__420unreachable_sentinelE,@object
	.size		_ZN30_INTERNAL_41313a09_4_k_cu_main4cuda3std3__420unreachable_sentinelE,(_ZN30_INTERNAL_41313a09_4_k_cu_main4cuda3std6ranges3__45__cpo8distanceE - _ZN30_INTERNAL_41313a09_4_k_cu_main4cuda3std3__420unreachable_sentinelE)
_ZN30_INTERNAL_41313a09_4_k_cu_main4cuda3std3__420unreachable_sentinelE:
	.zero		1
	.type		_ZN30_INTERNAL_41313a09_4_k_cu_main4cuda3std6ranges3__45__cpo8distanceE,@object
	.size		_ZN30_INTERNAL_41313a09_4_k_cu_main4cuda3std6ranges3__45__cpo8distanceE,(_ZN30_INTERNAL_41313a09_4_k_cu_main4cuda3std3__45__cpo4cendE - _ZN30_INTERNAL_41313a09_4_k_cu_main4cuda3std6ranges3__45__cpo8distanceE)
_ZN30_INTERNAL_41313a09_4_k_cu_main4cuda3std6ranges3__45__cpo8distanceE:
	.zero		1
	.type		_ZN30_INTERNAL_41313a09_4_k_cu_main4cuda3std3__45__cpo4cendE,@object
	.size		_ZN30_INTERNAL_41313a09_4_k_cu_main4cuda3std3__45__cpo4cendE,(_ZN30_INTERNAL_41313a09_4_k_cu_main4cuda3std6ranges3__45__cpo7advanceE - _ZN30_INTERNAL_41313a09_4_k_cu_main4cuda3std3__45__cpo4cendE)
_ZN30_INTERNAL_41313a09_4_k_cu_main4cuda3std3__45__cpo4cendE:
	.zero		1
	.type		_ZN30_INTERNAL_41313a09_4_k_cu_main4cuda3std6ranges3__45__cpo7advanceE,@object
	.size		_ZN30_INTERNAL_41313a09_4_k_cu_main4cuda3std6ranges3__45__cpo7advanceE,(_ZN30_INTERNAL_41313a09_4_k_cu_main4cuda3std3__45__cpo5crendE - _ZN30_INTERNAL_41313a09_4_k_cu_main4cuda3std6ranges3__45__cpo7advanceE)
_ZN30_INTERNAL_41313a09_4_k_cu_main4cuda3std6ranges3__45__cpo7advanceE:
	.zero		1
	.type		_ZN30_INTERNAL_41313a09_4_k_cu_main4cuda3std3__45__cpo5crendE,@object
	.size		_ZN30_INTERNAL_41313a09_4_k_cu_main4cuda3std3__45__cpo5crendE,(_ZN30_INTERNAL_41313a09_4_k_cu_main4cuda3std6ranges3__45__cpo4dataE - _ZN30_INTERNAL_41313a09_4_k_cu_main4cuda3std3__45__cpo5crendE)
_ZN30_INTERNAL_41313a09_4_k_cu_main4cuda3std3__45__cpo5crendE:
	.zero		1
	.type		_ZN30_INTERNAL_41313a09_4_k_cu_main4cuda3std6ranges3__45__cpo4dataE,@object
	.size		_ZN30_INTERNAL_41313a09_4_k_cu_main4cuda3std6ranges3__45__cpo4dataE,(_ZN30_INTERNAL_41313a09_4_k_cu_main4cuda3std6ranges3__45__cpo5beginE - _ZN30_INTERNAL_41313a09_4_k_cu_main4cuda3std6ranges3__45__cpo4dataE)
_ZN30_INTERNAL_41313a09_4_k_cu_main4cuda3std6ranges3__45__cpo4dataE:
	.zero		1
	.type		_ZN30_INTERNAL_41313a09_4_k_cu_main4cuda3std6ranges3__45__cpo5beginE,@object
	.size		_ZN30_INTERNAL_41313a09_4_k_cu_main4cuda3std6ranges3__45__cpo5beginE,(_ZN30_INTERNAL_41313a09_4_k_cu_main4cuda3std3__419piecewise_constructE - _ZN30_INTERNAL_41313a09_4_k_cu_main4cuda3std6ranges3__45__cpo5beginE)
_ZN30_INTERNAL_41313a09_4_k_cu_main4cuda3std6ranges3__45__cpo5beginE:
	.zero		1
	.type		_ZN30_INTERNAL_41313a09_4_k_cu_main4cuda3std3__419piecewise_constructE,@object
	.size		_ZN30_INTERNAL_41313a09_4_k_cu_main4cuda3std3__419piecewise_constructE,(_ZN30_INTERNAL_41313a09_4_k_cu_main4cuda3std6ranges3__45__cpo4sizeE - _ZN30_INTERNAL_41313a09_4_k_cu_main4cuda3std3__419piecewise_constructE)
_ZN30_INTERNAL_41313a09_4_k_cu_main4cuda3std3__419piecewise_constructE:
	.zero		1
	.type		_ZN30_INTERNAL_41313a09_4_k_cu_main4cuda3std6ranges3__45__cpo4sizeE,@object
	.size		_ZN30_INTERNAL_41313a09_4_k_cu_main4cuda3std6ranges3__45__cpo4sizeE,(_ZN30_INTERNAL_41313a09_4_k_cu_main4cuda3std3__45__cpo3endE - _ZN30_INTERNAL_41313a09_4_k_cu_main4cuda3std6ranges3__45__cpo4sizeE)
_ZN30_INTERNAL_41313a09_4_k_cu_main4cuda3std6ranges3__45__cpo4sizeE:
	.zero		1
	.type		_ZN30_INTERNAL_41313a09_4_k_cu_main4cuda3std3__45__cpo3endE,@object
	.size		_ZN30_INTERNAL_41313a09_4_k_cu_main4cuda3std3__45__cpo3endE,(_ZN30_INTERNAL_41313a09_4_k_cu_main4cuda3std6ranges3__45__cpo6cbeginE - _ZN30_INTERNAL_41313a09_4_k_cu_main4cuda3std3__45__cpo3endE)
_ZN30_INTERNAL_41313a09_4_k_cu_main4cuda3std3__45__cpo3endE:
	.zero		1
	.type		_ZN30_INTERNAL_41313a09_4_k_cu_main4cuda3std6ranges3__45__cpo6cbeginE,@object
	.size		_ZN30_INTERNAL_41313a09_4_k_cu_main4cuda3std6ranges3__45__cpo6cbeginE,(_ZN30_INTERNAL_41313a09_4_k_cu_main4cuda3std3__45__cpo4rendE - _ZN30_INTERNAL_41313a09_4_k_cu_main4cuda3std6ranges3__45__cpo6cbeginE)
_ZN30_INTERNAL_41313a09_4_k_cu_main4cuda3std6ranges3__45__cpo6cbeginE:
	.zero		1
	.type		_ZN30_INTERNAL_41313a09_4_k_cu_main4cuda3std3__45__cpo4rendE,@object
	.size		_ZN30_INTERNAL_41313a09_4_k_cu_main4cuda3std3__45__cpo4rendE,(_ZN30_INTERNAL_41313a09_4_k_cu_main4cuda3std6ranges3__45__cpo4nextE - _ZN30_INTERNAL_41313a09_4_k_cu_main4cuda3std3__45__cpo4rendE)
_ZN30_INTERNAL_41313a09_4_k_cu_main4cuda3std3__45__cpo4rendE:
	.zero		1
	.type		_ZN30_INTERNAL_41313a09_4_k_cu_main4cuda3std6ranges3__45__cpo4nextE,@object
	.size		_ZN30_INTERNAL_41313a09_4_k_cu_main4cuda3std6ranges3__45__cpo4nextE,(_ZN30_INTERNAL_41313a09_4_k_cu_main4cuda3std6ranges3__45__cpo4swapE - _ZN30_INTERNAL_41313a09_4_k_cu_main4cuda3std6ranges3__45__cpo4nextE)
_ZN30_INTERNAL_41313a09_4_k_cu_main4cuda3std6ranges3__45__cpo4nextE:
	.zero		1
	.type		_ZN30_INTERNAL_41313a09_4_k_cu_main4cuda3std6ranges3__45__cpo4swapE,@object
	.size		_ZN30_INTERNAL_41313a09_4_k_cu_main4cuda3std6ranges3__45__cpo4swapE,(.L_13 - _ZN30_INTERNAL_41313a09_4_k_cu_main4cuda3std6ranges3__45__cpo4swapE)
_ZN30_INTERNAL_41313a09_4_k_cu_main4cuda3std6ranges3__45__cpo4swapE:
	.zero		1
.L_13:


//--------------------- .nv.shared._ZN3cub18CUB_300001_SM_10006detail10radix_sort33DeviceRadixSortExclusiveSumKernelINS1_5radix10policy_hubIi1PjE10Policy1000EjEEvPT0_ --------------------------
	.section	.nv.shared._ZN3cub18CUB_300001_SM_10006detail10radix_sort33DeviceRadixSortExclusiveSumKernelINS1_5radix10policy_hubIi1PjE10Policy1000EjEEvPT0_,"aw",@nobits
	.sectionflags	@""
	.align	16
.nv.shared._ZN3cub18CUB_300001_SM_10006detail10radix_sort33DeviceRadixSortExclusiveSumKernelINS1_5radix10policy_hubIi1PjE10Policy1000EjEEvPT0_:
	.zero		2208


//--------------------- .nv.shared._ZN3cub18CUB_300001_SM_10006detail10radix_sort30DeviceRadixSortHistogramKernelINS1_5radix10policy_hubIi1PjE10Policy1000ELNS0_9SortOrderE0EijNS1_21identity_decomposer_tEEEvPT2_PKT1_SB_iiT3_ --------------------------
	.section	.nv.shared._ZN3cub18CUB_300001_SM_10006detail10radix_sort30DeviceRadixSortHistogramKernelINS1_5radix10policy_hubIi1PjE10Policy1000ELNS0_9SortOrderE0EijNS1_21identity_decomposer_tEEEvPT2_PKT1_SB_iiT3_,"aw",@nobits
	.sectionflags	@""
	.align	4
.nv.shared._ZN3cub18CUB_300001_SM_10006detail10radix_sort30DeviceRadixSortHistogramKernelINS1_5radix10policy_hubIi1PjE10Policy1000ELNS0_9SortOrderE0EijNS1_21identity_decomposer_tEEEvPT2_PKT1_SB_iiT3_:
	.zero		5120


//--------------------- .nv.shared._ZN3cub18CUB_300001_SM_10006detail10radix_sort31DeviceRadixSortSingleTileKernelINS1_5radix10policy_hubIi1PjE10Policy1000ELNS0_9SortOrderE0EiS6_jNS1_21identity_decomposer_tEEEvPKT1_PSB_PKT2_PSF_T3_iiT4_ --------------------------
	.section	.nv.shared._ZN3cub18CUB_300001_SM_10006detail10radix_sort31DeviceRadixSortSingleTileKernelINS1_5radix10policy_hubIi1PjE10Policy1000ELNS0_9SortOrderE0EiS6_jNS1_21identity_decomposer_tEEEvPKT1_PSB_PKT2_PSF_T3_iiT4_,"aw",@nobits
	.sectionflags	@""
	.align	16
.nv.shared._ZN3cub18CUB_300001_SM_10006detail10radix_sort31DeviceRadixSortSingleTileKernelINS1_5radix10policy_hubIi1PjE10Policy1000ELNS0_9SortOrderE0EiS6_jNS1_21identity_decomposer_tEEEvPKT1_PSB_PKT2_PSF_T3_iiT4_:
	.zero		34880


//--------------------- .nv.constant0._ZN3cub18CUB_300001_SM_10006detail10radix_sort29DeviceRadixSortOnesweepKernelINS1_5radix10policy_hubIi1PjE10Policy1000ELNS0_9SortOrderE0EiS6_jiiNS1_21identity_decomposer_tEEEvPT5_SC_PT3_PKSD_PT1_PKSH_PT2_PKSL_T4_iiT6_ --------------------------
	.section	.nv.constant0._ZN3cub18CUB_300001_SM_10006detail10radix_sort29DeviceRadixSortOnesweepKernelINS1_5radix10policy_hubIi1PjE10Policy1000ELNS0_9SortOrderE0EiS6_jiiNS1_21identity_decomposer_tEEEvPT5_SC_PT3_PKSD_PT1_PKSH_PT2_PKSL_T4_iiT6_,"a",@progbits
	.sectionflags	@""
	.align	4
.nv.constant0._ZN3cub18CUB_300001_SM_10006detail10radix_sort29DeviceRadixSortOnesweepKernelINS1_5radix10policy_hubIi1PjE10Policy1000ELNS0_9SortOrderE0EiS6_jiiNS1_21identity_decomposer_tEEEvPT5_SC_PT3_PKSD_PT1_PKSH_PT2_PKSL_T4_iiT6_:
	.zero		973


//--------------------- .nv.constant0._ZN3cub18CUB_300001_SM_10006detail10radix_sort33DeviceRadixSortExclusiveSumKernelINS1_5radix10policy_hubIi1PjE10Policy1000EjEEvPT0_ --------------------------
	.section	.nv.constant0._ZN3cub18CUB_300001_SM_10006detail10radix_sort33DeviceRadixSortExclusiveSumKernelINS1_5radix10policy_hubIi1PjE10Policy1000EjEEvPT0_,"a",@progbits
	.sectionflags	@""
	.align	4
.nv.constant0._ZN3cub18CUB_300001_SM_10006detail10radix_sort33DeviceRadixSortExclusiveSumKernelINS1_5radix10policy_hubIi1PjE10Policy1000EjEEvPT0_:
	.zero		904


//--------------------- .nv.constant0._ZN3cub18CUB_300001_SM_10006detail10radix_sort30DeviceRadixSortHistogramKernelINS1_5radix10policy_hubIi1PjE10Policy1000ELNS0_9SortOrderE0EijNS1_21identity_decomposer_tEEEvPT2_PKT1_SB_iiT3_ --------------------------
	.section	.nv.constant0._ZN3cub18CUB_300001_SM_10006detail10radix_sort30DeviceRadixSortHistogramKernelINS1_5radix10policy_hubIi1PjE10Policy1000ELNS0_9SortOrderE0EijNS1_21identity_decomposer_tEEEvPT2_PKT1_SB_iiT3_,"a",@progbits
	.sectionflags	@""
	.align	4
.nv.constant0._ZN3cub18CUB_300001_SM_10006detail10radix_sort30DeviceRadixSortHistogramKernelINS1_5radix10policy_hubIi1PjE10Policy1000ELNS0_9SortOrderE0EijNS1_21identity_decomposer_tEEEvPT2_PKT1_SB_iiT3_:
	.zero		925


//--------------------- .nv.constant0._ZN3cub18CUB_300001_SM_10006detail10radix_sort31DeviceRadixSortSingleTileKernelINS1_5radix10policy_hubIi1PjE10Policy1000ELNS0_9SortOrderE0EiS6_jNS1_21identity_decomposer_tEEEvPKT1_PSB_PKT2_PSF_T3_iiT4_ --------------------------
	.section	.nv.constant0._ZN3cub18CUB_300001_SM_10006detail10radix_sort31DeviceRadixSortSingleTileKernelINS1_5radix10policy_hubIi1PjE10Policy1000ELNS0_9SortOrderE0EiS6_jNS1_21identity_decomposer_tEEEvPKT1_PSB_PKT2_PSF_T3_iiT4_,"a",@progbits
	.sectionflags	@""
	.align	4
.nv.constant0._ZN3cub18CUB_300001_SM_10006detail10radix_sort31DeviceRadixSortSingleTileKernelINS1_5radix10policy_hubIi1PjE10Policy1000ELNS0_9SortOrderE0EiS6_jNS1_21identity_decomposer_tEEEvPKT1_PSB_PKT2_PSF_T3_iiT4_:
	.zero		941


//--------------------- .nv.constant0._ZN3cub18CUB_300001_SM_10006detail11EmptyKernelIvEEvv --------------------------
	.section	.nv.constant0._ZN3cub18CUB_300001_SM_10006detail11EmptyKernelIvEEvv,"a",@progbits
	.sectionflags	@""
	.align	4
.nv.constant0._ZN3cub18CUB_300001_SM_10006detail11EmptyKernelIvEEvv:
	.zero		896


//--------------------- SYMBOLS --------------------------

	.type		.nv.reservedSmem.offset0,@object
	.size		.nv.reservedSmem.offset0,0x4
	.type		.nv.reservedSmem.cap,@object
	.size		.nv.reservedSmem.cap,0x4
